//
// Generated by NVIDIA NVVM Compiler
//
// Compiler Build ID: CL-36424714
// Cuda compilation tools, release 13.0, V13.0.88
// Based on NVVM 20.0.0
//

.version 9.0
.target sm_100
.address_size 64

	// .globl	_Z7reduce6IiLj1024ELb1EEvPT_S1_j
.extern .shared .align 16 .b8 __smem_d[];
.extern .shared .align 16 .b8 __smem[];

.visible .entry _Z7reduce6IiLj1024ELb1EEvPT_S1_j(
	.param .u64 .ptr .align 1 _Z7reduce6IiLj1024ELb1EEvPT_S1_j_param_0,
	.param .u64 .ptr .align 1 _Z7reduce6IiLj1024ELb1EEvPT_S1_j_param_1,
	.param .u32 _Z7reduce6IiLj1024ELb1EEvPT_S1_j_param_2
)
{
	.reg .pred 	%p<9>;
	.reg .b32 	%r<54>;
	.reg .b64 	%rd<11>;

	ld.param.u64 	%rd2, [_Z7reduce6IiLj1024ELb1EEvPT_S1_j_param_0];
	ld.param.u64 	%rd3, [_Z7reduce6IiLj1024ELb1EEvPT_S1_j_param_1];
	ld.param.u32 	%r19, [_Z7reduce6IiLj1024ELb1EEvPT_S1_j_param_2];
	mov.u32 	%r1, %tid.x;
	mov.u32 	%r2, %ctaid.x;
	shl.b32 	%r21, %r2, 11;
	or.b32  	%r48, %r21, %r1;
	setp.ge.u32 	%p1, %r48, %r19;
	mov.b32 	%r49, 0;
	@%p1 bra 	$L__BB0_3;
	cvta.to.global.u64 	%rd1, %rd2;
	mov.u32 	%r23, %nctaid.x;
	shl.b32 	%r4, %r23, 11;
	mov.b32 	%r49, 0;
$L__BB0_2:
	mul.wide.u32 	%rd4, %r48, 4;
	add.s64 	%rd5, %rd1, %rd4;
	ld.global.u32 	%r24, [%rd5];
	add.s32 	%r25, %r24, %r49;
	add.s32 	%r26, %r48, 1024;
	mul.wide.u32 	%rd6, %r26, 4;
	add.s64 	%rd7, %rd1, %rd6;
	ld.global.u32 	%r27, [%rd7];
	add.s32 	%r49, %r25, %r27;
	add.s32 	%r48, %r48, %r4;
	setp.lt.u32 	%p2, %r48, %r19;
	@%p2 bra 	$L__BB0_2;
$L__BB0_3:
	shl.b32 	%r28, %r1, 2;
	mov.u32 	%r29, __smem;
	add.s32 	%r10, %r29, %r28;
	st.shared.u32 	[%r10], %r49;
	bar.sync 	0;
	setp.gt.u32 	%p3, %r1, 511;
	@%p3 bra 	$L__BB0_5;
	ld.shared.u32 	%r30, [%r10+2048];
	add.s32 	%r49, %r30, %r49;
	st.shared.u32 	[%r10], %r49;
$L__BB0_5:
	bar.sync 	0;
	setp.gt.u32 	%p4, %r1, 255;
	@%p4 bra 	$L__BB0_7;
	ld.shared.u32 	%r31, [%r10+1024];
	add.s32 	%r49, %r31, %r49;
	st.shared.u32 	[%r10], %r49;
$L__BB0_7:
	bar.sync 	0;
	setp.gt.u32 	%p5, %r1, 127;
	@%p5 bra 	$L__BB0_9;
	ld.shared.u32 	%r32, [%r10+512];
	add.s32 	%r49, %r32, %r49;
	st.shared.u32 	[%r10], %r49;
$L__BB0_9:
	bar.sync 	0;
	setp.gt.u32 	%p6, %r1, 63;
	@%p6 bra 	$L__BB0_11;
	ld.shared.u32 	%r33, [%r10+256];
	add.s32 	%r49, %r33, %r49;
	st.shared.u32 	[%r10], %r49;
$L__BB0_11:
	bar.sync 	0;
	setp.gt.u32 	%p7, %r1, 31;
	@%p7 bra 	$L__BB0_14;
	ld.volatile.shared.u32 	%r34, [%r10+128];
	add.s32 	%r35, %r34, %r49;
	st.volatile.shared.u32 	[%r10], %r35;
	ld.volatile.shared.u32 	%r36, [%r10+64];
	add.s32 	%r37, %r36, %r35;
	st.volatile.shared.u32 	[%r10], %r37;
	ld.volatile.shared.u32 	%r38, [%r10+32];
	add.s32 	%r39, %r38, %r37;
	st.volatile.shared.u32 	[%r10], %r39;
	ld.volatile.shared.u32 	%r40, [%r10+16];
	add.s32 	%r41, %r40, %r39;
	st.volatile.shared.u32 	[%r10], %r41;
	ld.volatile.shared.u32 	%r42, [%r10+8];
	add.s32 	%r43, %r42, %r41;
	st.volatile.shared.u32 	[%r10], %r43;
	ld.volatile.shared.u32 	%r44, [%r10+4];
	add.s32 	%r45, %r44, %r43;
	st.volatile.shared.u32 	[%r10], %r45;
	setp.ne.s32 	%p8, %r1, 0;
	@%p8 bra 	$L__BB0_14;
	ld.shared.u32 	%r46, [__smem];
	cvta.to.global.u64 	%rd8, %rd3;
	mul.wide.u32 	%rd9, %r2, 4;
	add.s64 	%rd10, %rd8, %rd9;
	st.global.u32 	[%rd10], %r46;
$L__BB0_14:
	ret;

}
	// .globl	_Z7reduce6IiLj512ELb1EEvPT_S1_j
.visible .entry _Z7reduce6IiLj512ELb1EEvPT_S1_j(
	.param .u64 .ptr .align 1 _Z7reduce6IiLj512ELb1EEvPT_S1_j_param_0,
	.param .u64 .ptr .align 1 _Z7reduce6IiLj512ELb1EEvPT_S1_j_param_1,
	.param .u32 _Z7reduce6IiLj512ELb1EEvPT_S1_j_param_2
)
{
	.reg .pred 	%p<8>;
	.reg .b32 	%r<50>;
	.reg .b64 	%rd<11>;

	ld.param.u64 	%rd2, [_Z7reduce6IiLj512ELb1EEvPT_S1_j_param_0];
	ld.param.u64 	%rd3, [_Z7reduce6IiLj512ELb1EEvPT_S1_j_param_1];
	ld.param.u32 	%r17, [_Z7reduce6IiLj512ELb1EEvPT_S1_j_param_2];
	mov.u32 	%r1, %tid.x;
	mov.u32 	%r2, %ctaid.x;
	shl.b32 	%r19, %r2, 10;
	or.b32  	%r45, %r19, %r1;
	setp.ge.u32 	%p1, %r45, %r17;
	mov.b32 	%r46, 0;
	@%p1 bra 	$L__BB1_3;
	cvta.to.global.u64 	%rd1, %rd2;
	mov.u32 	%r21, %nctaid.x;
	shl.b32 	%r4, %r21, 10;
	mov.b32 	%r46, 0;
$L__BB1_2:
	mul.wide.u32 	%rd4, %r45, 4;
	add.s64 	%rd5, %rd1, %rd4;
	ld.global.u32 	%r22, [%rd5];
	add.s32 	%r23, %r22, %r46;
	add.s32 	%r24, %r45, 512;
	mul.wide.u32 	%rd6, %r24, 4;
	add.s64 	%rd7, %rd1, %rd6;
	ld.global.u32 	%r25, [%rd7];
	add.s32 	%r46, %r23, %r25;
	add.s32 	%r45, %r45, %r4;
	setp.lt.u32 	%p2, %r45, %r17;
	@%p2 bra 	$L__BB1_2;
$L__BB1_3:
	shl.b32 	%r26, %r1, 2;
	mov.u32 	%r27, __smem;
	add.s32 	%r10, %r27, %r26;
	st.shared.u32 	[%r10], %r46;
	bar.sync 	0;
	setp.gt.u32 	%p3, %r1, 255;
	@%p3 bra 	$L__BB1_5;
	ld.shared.u32 	%r28, [%r10+1024];
	add.s32 	%r46, %r28, %r46;
	st.shared.u32 	[%r10], %r46;
$L__BB1_5:
	bar.sync 	0;
	setp.gt.u32 	%p4, %r1, 127;
	@%p4 bra 	$L__BB1_7;
	ld.shared.u32 	%r29, [%r10+512];
	add.s32 	%r46, %r29, %r46;
	st.shared.u32 	[%r10], %r46;
$L__BB1_7:
	bar.sync 	0;
	setp.gt.u32 	%p5, %r1, 63;
	@%p5 bra 	$L__BB1_9;
	ld.shared.u32 	%r30, [%r10+256];
	add.s32 	%r46, %r30, %r46;
	st.shared.u32 	[%r10], %r46;
$L__BB1_9:
	bar.sync 	0;
	setp.gt.u32 	%p6, %r1, 31;
	@%p6 bra 	$L__BB1_12;
	ld.volatile.shared.u32 	%r31, [%r10+128];
	add.s32 	%r32, %r31, %r46;
	st.volatile.shared.u32 	[%r10], %r32;
	ld.volatile.shared.u32 	%r33, [%r10+64];
	add.s32 	%r34, %r33, %r32;
	st.volatile.shared.u32 	[%r10], %r34;
	ld.volatile.shared.u32 	%r35, [%r10+32];
	add.s32 	%r36, %r35, %r34;
	st.volatile.shared.u32 	[%r10], %r36;
	ld.volatile.shared.u32 	%r37, [%r10+16];
	add.s32 	%r38, %r37, %r36;
	st.volatile.shared.u32 	[%r10], %r38;
	ld.volatile.shared.u32 	%r39, [%r10+8];
	add.s32 	%r40, %r39, %r38;
	st.volatile.shared.u32 	[%r10], %r40;
	ld.volatile.shared.u32 	%r41, [%r10+4];
	add.s32 	%r42, %r41, %r40;
	st.volatile.shared.u32 	[%r10], %r42;
	setp.ne.s32 	%p7, %r1, 0;
	@%p7 bra 	$L__BB1_12;
	ld.shared.u32 	%r43, [__smem];
	cvta.to.global.u64 	%rd8, %rd3;
	mul.wide.u32 	%rd9, %r2, 4;
	add.s64 	%rd10, %rd8, %rd9;
	st.global.u32 	[%rd10], %r43;
$L__BB1_12:
	ret;

}
	// .globl	_Z7reduce6IiLj256ELb1EEvPT_S1_j
.visible .entry _Z7reduce6IiLj256ELb1EEvPT_S1_j(
	.param .u64 .ptr .align 1 _Z7reduce6IiLj256ELb1EEvPT_S1_j_param_0,
	.param .u64 .ptr .align 1 _Z7reduce6IiLj256ELb1EEvPT_S1_j_param_1,
	.param .u32 _Z7reduce6IiLj256ELb1EEvPT_S1_j_param_2
)
{
	.reg .pred 	%p<7>;
	.reg .b32 	%r<46>;
	.reg .b64 	%rd<11>;

	ld.param.u64 	%rd2, [_Z7reduce6IiLj256ELb1EEvPT_S1_j_param_0];
	ld.param.u64 	%rd3, [_Z7reduce6IiLj256ELb1EEvPT_S1_j_param_1];
	ld.param.u32 	%r15, [_Z7reduce6IiLj256ELb1EEvPT_S1_j_param_2];
	mov.u32 	%r1, %tid.x;
	mov.u32 	%r2, %ctaid.x;
	shl.b32 	%r17, %r2, 9;
	add.s32 	%r42, %r17, %r1;
	setp.ge.u32 	%p1, %r42, %r15;
	mov.b32 	%r43, 0;
	@%p1 bra 	$L__BB2_3;
	cvta.to.global.u64 	%rd1, %rd2;
	mov.u32 	%r19, %nctaid.x;
	shl.b32 	%r4, %r19, 9;
	mov.b32 	%r43, 0;
$L__BB2_2:
	mul.wide.u32 	%rd4, %r42, 4;
	add.s64 	%rd5, %rd1, %rd4;
	ld.global.u32 	%r20, [%rd5];
	add.s32 	%r21, %r20, %r43;
	add.s32 	%r22, %r42, 256;
	mul.wide.u32 	%rd6, %r22, 4;
	add.s64 	%rd7, %rd1, %rd6;
	ld.global.u32 	%r23, [%rd7];
	add.s32 	%r43, %r21, %r23;
	add.s32 	%r42, %r42, %r4;
	setp.lt.u32 	%p2, %r42, %r15;
	@%p2 bra 	$L__BB2_2;
$L__BB2_3:
	shl.b32 	%r24, %r1, 2;
	mov.u32 	%r25, __smem;
	add.s32 	%r10, %r25, %r24;
	st.shared.u32 	[%r10], %r43;
	bar.sync 	0;
	setp.gt.u32 	%p3, %r1, 127;
	@%p3 bra 	$L__BB2_5;
	ld.shared.u32 	%r26, [%r10+512];
	add.s32 	%r43, %r26, %r43;
	st.shared.u32 	[%r10], %r43;
$L__BB2_5:
	bar.sync 	0;
	setp.gt.u32 	%p4, %r1, 63;
	@%p4 bra 	$L__BB2_7;
	ld.shared.u32 	%r27, [%r10+256];
	add.s32 	%r43, %r27, %r43;
	st.shared.u32 	[%r10], %r43;
$L__BB2_7:
	bar.sync 	0;
	setp.gt.u32 	%p5, %r1, 31;
	@%p5 bra 	$L__BB2_10;
	ld.volatile.shared.u32 	%r28, [%r10+128];
	add.s32 	%r29, %r28, %r43;
	st.volatile.shared.u32 	[%r10], %r29;
	ld.volatile.shared.u32 	%r30, [%r10+64];
	add.s32 	%r31, %r30, %r29;
	st.volatile.shared.u32 	[%r10], %r31;
	ld.volatile.shared.u32 	%r32, [%r10+32];
	add.s32 	%r33, %r32, %r31;
	st.volatile.shared.u32 	[%r10], %r33;
	ld.volatile.shared.u32 	%r34, [%r10+16];
	add.s32 	%r35, %r34, %r33;
	st.volatile.shared.u32 	[%r10], %r35;
	ld.volatile.shared.u32 	%r36, [%r10+8];
	add.s32 	%r37, %r36, %r35;
	st.volatile.shared.u32 	[%r10], %r37;
	ld.volatile.shared.u32 	%r38, [%r10+4];
	add.s32 	%r39, %r38, %r37;
	st.volatile.shared.u32 	[%r10], %r39;
	setp.ne.s32 	%p6, %r1, 0;
	@%p6 bra 	$L__BB2_10;
	ld.shared.u32 	%r40, [__smem];
	cvta.to.global.u64 	%rd8, %rd3;
	mul.wide.u32 	%rd9, %r2, 4;
	add.s64 	%rd10, %rd8, %rd9;
	st.global.u32 	[%rd10], %r40;
$L__BB2_10:
	ret;

}
	// .globl	_Z7reduce6IiLj128ELb1EEvPT_S1_j
.visible .entry _Z7reduce6IiLj128ELb1EEvPT_S1_j(
	.param .u64 .ptr .align 1 _Z7reduce6IiLj128ELb1EEvPT_S1_j_param_0,
	.param .u64 .ptr .align 1 _Z7reduce6IiLj128ELb1EEvPT_S1_j_param_1,
	.param .u32 _Z7reduce6IiLj128ELb1EEvPT_S1_j_param_2
)
{
	.reg .pred 	%p<6>;
	.reg .b32 	%r<42>;
	.reg .b64 	%rd<11>;

	ld.param.u64 	%rd2, [_Z7reduce6IiLj128ELb1EEvPT_S1_j_param_0];
	ld.param.u64 	%rd3, [_Z7reduce6IiLj128ELb1EEvPT_S1_j_param_1];
	ld.param.u32 	%r13, [_Z7reduce6IiLj128ELb1EEvPT_S1_j_param_2];
	mov.u32 	%r1, %tid.x;
	mov.u32 	%r2, %ctaid.x;
	shl.b32 	%r15, %r2, 8;
	add.s32 	%r39, %r15, %r1;
	setp.ge.u32 	%p1, %r39, %r13;
	mov.b32 	%r40, 0;
	@%p1 bra 	$L__BB3_3;
	cvta.to.global.u64 	%rd1, %rd2;
	mov.u32 	%r17, %nctaid.x;
	shl.b32 	%r4, %r17, 8;
	mov.b32 	%r40, 0;
$L__BB3_2:
	mul.wide.u32 	%rd4, %r39, 4;
	add.s64 	%rd5, %rd1, %rd4;
	ld.global.u32 	%r18, [%rd5];
	add.s32 	%r19, %r18, %r40;
	add.s32 	%r20, %r39, 128;
	mul.wide.u32 	%rd6, %r20, 4;
	add.s64 	%rd7, %rd1, %rd6;
	ld.global.u32 	%r21, [%rd7];
	add.s32 	%r40, %r19, %r21;
	add.s32 	%r39, %r39, %r4;
	setp.lt.u32 	%p2, %r39, %r13;
	@%p2 bra 	$L__BB3_2;
$L__BB3_3:
	shl.b32 	%r22, %r1, 2;
	mov.u32 	%r23, __smem;
	add.s32 	%r10, %r23, %r22;
	st.shared.u32 	[%r10], %r40;
	bar.sync 	0;
	setp.gt.u32 	%p3, %r1, 63;
	@%p3 bra 	$L__BB3_5;
	ld.shared.u32 	%r24, [%r10+256];
	add.s32 	%r40, %r24, %r40;
	st.shared.u32 	[%r10], %r40;
$L__BB3_5:
	bar.sync 	0;
	setp.gt.u32 	%p4, %r1, 31;
	@%p4 bra 	$L__BB3_8;
	ld.volatile.shared.u32 	%r25, [%r10+128];
	add.s32 	%r26, %r25, %r40;
	st.volatile.shared.u32 	[%r10], %r26;
	ld.volatile.shared.u32 	%r27, [%r10+64];
	add.s32 	%r28, %r27, %r26;
	st.volatile.shared.u32 	[%r10], %r28;
	ld.volatile.shared.u32 	%r29, [%r10+32];
	add.s32 	%r30, %r29, %r28;
	st.volatile.shared.u32 	[%r10], %r30;
	ld.volatile.shared.u32 	%r31, [%r10+16];
	add.s32 	%r32, %r31, %r30;
	st.volatile.shared.u32 	[%r10], %r32;
	ld.volatile.shared.u32 	%r33, [%r10+8];
	add.s32 	%r34, %r33, %r32;
	st.volatile.shared.u32 	[%r10], %r34;
	ld.volatile.shared.u32 	%r35, [%r10+4];
	add.s32 	%r36, %r35, %r34;
	st.volatile.shared.u32 	[%r10], %r36;
	setp.ne.s32 	%p5, %r1, 0;
	@%p5 bra 	$L__BB3_8;
	ld.shared.u32 	%r37, [__smem];
	cvta.to.global.u64 	%rd8, %rd3;
	mul.wide.u32 	%rd9, %r2, 4;
	add.s64 	%rd10, %rd8, %rd9;
	st.global.u32 	[%rd10], %r37;
$L__BB3_8:
	ret;

}
	// .globl	_Z7reduce6IiLj64ELb1EEvPT_S1_j
.visible .entry _Z7reduce6IiLj64ELb1EEvPT_S1_j(
	.param .u64 .ptr .align 1 _Z7reduce6IiLj64ELb1EEvPT_S1_j_param_0,
	.param .u64 .ptr .align 1 _Z7reduce6IiLj64ELb1EEvPT_S1_j_param_1,
	.param .u32 _Z7reduce6IiLj64ELb1EEvPT_S1_j_param_2
)
{
	.reg .pred 	%p<5>;
	.reg .b32 	%r<38>;
	.reg .b64 	%rd<11>;

	ld.param.u64 	%rd2, [_Z7reduce6IiLj64ELb1EEvPT_S1_j_param_0];
	ld.param.u64 	%rd3, [_Z7reduce6IiLj64ELb1EEvPT_S1_j_param_1];
	ld.param.u32 	%r11, [_Z7reduce6IiLj64ELb1EEvPT_S1_j_param_2];
	mov.u32 	%r1, %tid.x;
	mov.u32 	%r2, %ctaid.x;
	shl.b32 	%r13, %r2, 7;
	add.s32 	%r36, %r13, %r1;
	setp.ge.u32 	%p1, %r36, %r11;
	mov.b32 	%r37, 0;
	@%p1 bra 	$L__BB4_3;
	cvta.to.global.u64 	%rd1, %rd2;
	mov.u32 	%r15, %nctaid.x;
	shl.b32 	%r4, %r15, 7;
	mov.b32 	%r37, 0;
$L__BB4_2:
	mul.wide.u32 	%rd4, %r36, 4;
	add.s64 	%rd5, %rd1, %rd4;
	ld.global.u32 	%r16, [%rd5];
	add.s32 	%r17, %r16, %r37;
	add.s32 	%r18, %r36, 64;
	mul.wide.u32 	%rd6, %r18, 4;
	add.s64 	%rd7, %rd1, %rd6;
	ld.global.u32 	%r19, [%rd7];
	add.s32 	%r37, %r17, %r19;
	add.s32 	%r36, %r36, %r4;
	setp.lt.u32 	%p2, %r36, %r11;
	@%p2 bra 	$L__BB4_2;
$L__BB4_3:
	shl.b32 	%r20, %r1, 2;
	mov.u32 	%r21, __smem;
	add.s32 	%r10, %r21, %r20;
	st.shared.u32 	[%r10], %r37;
	bar.sync 	0;
	setp.gt.u32 	%p3, %r1, 31;
	@%p3 bra 	$L__BB4_6;
	ld.volatile.shared.u32 	%r22, [%r10+128];
	add.s32 	%r23, %r22, %r37;
	st.volatile.shared.u32 	[%r10], %r23;
	ld.volatile.shared.u32 	%r24, [%r10+64];
	add.s32 	%r25, %r24, %r23;
	st.volatile.shared.u32 	[%r10], %r25;
	ld.volatile.shared.u32 	%r26, [%r10+32];
	add.s32 	%r27, %r26, %r25;
	st.volatile.shared.u32 	[%r10], %r27;
	ld.volatile.shared.u32 	%r28, [%r10+16];
	add.s32 	%r29, %r28, %r27;
	st.volatile.shared.u32 	[%r10], %r29;
	ld.volatile.shared.u32 	%r30, [%r10+8];
	add.s32 	%r31, %r30, %r29;
	st.volatile.shared.u32 	[%r10], %r31;
	ld.volatile.shared.u32 	%r32, [%r10+4];
	add.s32 	%r33, %r32, %r31;
	st.volatile.shared.u32 	[%r10], %r33;
	setp.ne.s32 	%p4, %r1, 0;
	@%p4 bra 	$L__BB4_6;
	ld.shared.u32 	%r34, [__smem];
	cvta.to.global.u64 	%rd8, %rd3;
	mul.wide.u32 	%rd9, %r2, 4;
	add.s64 	%rd10, %rd8, %rd9;
	st.global.u32 	[%rd10], %r34;
$L__BB4_6:
	ret;

}
	// .globl	_Z7reduce6IiLj32ELb1EEvPT_S1_j
.visible .entry _Z7reduce6IiLj32ELb1EEvPT_S1_j(
	.param .u64 .ptr .align 1 _Z7reduce6IiLj32ELb1EEvPT_S1_j_param_0,
	.param .u64 .ptr .align 1 _Z7reduce6IiLj32ELb1EEvPT_S1_j_param_1,
	.param .u32 _Z7reduce6IiLj32ELb1EEvPT_S1_j_param_2
)
{
	.reg .pred 	%p<5>;
	.reg .b32 	%r<36>;
	.reg .b64 	%rd<11>;

	ld.param.u64 	%rd2, [_Z7reduce6IiLj32ELb1EEvPT_S1_j_param_0];
	ld.param.u64 	%rd3, [_Z7reduce6IiLj32ELb1EEvPT_S1_j_param_1];
	ld.param.u32 	%r11, [_Z7reduce6IiLj32ELb1EEvPT_S1_j_param_2];
	mov.u32 	%r1, %tid.x;
	mov.u32 	%r2, %ctaid.x;
	shl.b32 	%r13, %r2, 6;
	add.s32 	%r34, %r13, %r1;
	setp.ge.u32 	%p1, %r34, %r11;
	mov.b32 	%r35, 0;
	@%p1 bra 	$L__BB5_3;
	cvta.to.global.u64 	%rd1, %rd2;
	mov.u32 	%r15, %nctaid.x;
	shl.b32 	%r4, %r15, 6;
	mov.b32 	%r35, 0;
$L__BB5_2:
	mul.wide.u32 	%rd4, %r34, 4;
	add.s64 	%rd5, %rd1, %rd4;
	ld.global.u32 	%r16, [%rd5];
	add.s32 	%r17, %r16, %r35;
	add.s32 	%r18, %r34, 32;
	mul.wide.u32 	%rd6, %r18, 4;
	add.s64 	%rd7, %rd1, %rd6;
	ld.global.u32 	%r19, [%rd7];
	add.s32 	%r35, %r17, %r19;
	add.s32 	%r34, %r34, %r4;
	setp.lt.u32 	%p2, %r34, %r11;
	@%p2 bra 	$L__BB5_2;
$L__BB5_3:
	shl.b32 	%r20, %r1, 2;
	mov.u32 	%r21, __smem;
	add.s32 	%r10, %r21, %r20;
	st.shared.u32 	[%r10], %r35;
	bar.sync 	0;
	setp.gt.u32 	%p3, %r1, 31;
	@%p3 bra 	$L__BB5_6;
	ld.volatile.shared.u32 	%r22, [%r10+64];
	add.s32 	%r23, %r22, %r35;
	st.volatile.shared.u32 	[%r10], %r23;
	ld.volatile.shared.u32 	%r24, [%r10+32];
	add.s32 	%r25, %r24, %r23;
	st.volatile.shared.u32 	[%r10], %r25;
	ld.volatile.shared.u32 	%r26, [%r10+16];
	add.s32 	%r27, %r26, %r25;
	st.volatile.shared.u32 	[%r10], %r27;
	ld.volatile.shared.u32 	%r28, [%r10+8];
	add.s32 	%r29, %r28, %r27;
	st.volatile.shared.u32 	[%r10], %r29;
	ld.volatile.shared.u32 	%r30, [%r10+4];
	add.s32 	%r31, %r30, %r29;
	st.volatile.shared.u32 	[%r10], %r31;
	setp.ne.s32 	%p4, %r1, 0;
	@%p4 bra 	$L__BB5_6;
	ld.shared.u32 	%r32, [__smem];
	cvta.to.global.u64 	%rd8, %rd3;
	mul.wide.u32 	%rd9, %r2, 4;
	add.s64 	%rd10, %rd8, %rd9;
	st.global.u32 	[%rd10], %r32;
$L__BB5_6:
	ret;

}
	// .globl	_Z7reduce6IiLj16ELb1EEvPT_S1_j
.visible .entry _Z7reduce6IiLj16ELb1EEvPT_S1_j(
	.param .u64 .ptr .align 1 _Z7reduce6IiLj16ELb1EEvPT_S1_j_param_0,
	.param .u64 .ptr .align 1 _Z7reduce6IiLj16ELb1EEvPT_S1_j_param_1,
	.param .u32 _Z7reduce6IiLj16ELb1EEvPT_S1_j_param_2
)
{
	.reg .pred 	%p<5>;
	.reg .b32 	%r<34>;
	.reg .b64 	%rd<11>;

	ld.param.u64 	%rd2, [_Z7reduce6IiLj16ELb1EEvPT_S1_j_param_0];
	ld.param.u64 	%rd3, [_Z7reduce6IiLj16ELb1EEvPT_S1_j_param_1];
	ld.param.u32 	%r11, [_Z7reduce6IiLj16ELb1EEvPT_S1_j_param_2];
	mov.u32 	%r1, %tid.x;
	mov.u32 	%r2, %ctaid.x;
	shl.b32 	%r13, %r2, 5;
	add.s32 	%r32, %r13, %r1;
	setp.ge.u32 	%p1, %r32, %r11;
	mov.b32 	%r33, 0;
	@%p1 bra 	$L__BB6_3;
	cvta.to.global.u64 	%rd1, %rd2;
	mov.u32 	%r15, %nctaid.x;
	shl.b32 	%r4, %r15, 5;
	mov.b32 	%r33, 0;
$L__BB6_2:
	mul.wide.u32 	%rd4, %r32, 4;
	add.s64 	%rd5, %rd1, %rd4;
	ld.global.u32 	%r16, [%rd5];
	add.s32 	%r17, %r16, %r33;
	add.s32 	%r18, %r32, 16;
	mul.wide.u32 	%rd6, %r18, 4;
	add.s64 	%rd7, %rd1, %rd6;
	ld.global.u32 	%r19, [%rd7];
	add.s32 	%r33, %r17, %r19;
	add.s32 	%r32, %r32, %r4;
	setp.lt.u32 	%p2, %r32, %r11;
	@%p2 bra 	$L__BB6_2;
$L__BB6_3:
	shl.b32 	%r20, %r1, 2;
	mov.u32 	%r21, __smem;
	add.s32 	%r10, %r21, %r20;
	st.shared.u32 	[%r10], %r33;
	bar.sync 	0;
	setp.gt.u32 	%p3, %r1, 31;
	@%p3 bra 	$L__BB6_6;
	ld.volatile.shared.u32 	%r22, [%r10+32];
	add.s32 	%r23, %r22, %r33;
	st.volatile.shared.u32 	[%r10], %r23;
	ld.volatile.shared.u32 	%r24, [%r10+16];
	add.s32 	%r25, %r24, %r23;
	st.volatile.shared.u32 	[%r10], %r25;
	ld.volatile.shared.u32 	%r26, [%r10+8];
	add.s32 	%r27, %r26, %r25;
	st.volatile.shared.u32 	[%r10], %r27;
	ld.volatile.shared.u32 	%r28, [%r10+4];
	add.s32 	%r29, %r28, %r27;
	st.volatile.shared.u32 	[%r10], %r29;
	setp.ne.s32 	%p4, %r1, 0;
	@%p4 bra 	$L__BB6_6;
	ld.shared.u32 	%r30, [__smem];
	cvta.to.global.u64 	%rd8, %rd3;
	mul.wide.u32 	%rd9, %r2, 4;
	add.s64 	%rd10, %rd8, %rd9;
	st.global.u32 	[%rd10], %r30;
$L__BB6_6:
	ret;

}
	// .globl	_Z7reduce6IiLj8ELb1EEvPT_S1_j
.visible .entry _Z7reduce6IiLj8ELb1EEvPT_S1_j(
	.param .u64 .ptr .align 1 _Z7reduce6IiLj8ELb1EEvPT_S1_j_param_0,
	.param .u64 .ptr .align 1 _Z7reduce6IiLj8ELb1EEvPT_S1_j_param_1,
	.param .u32 _Z7reduce6IiLj8ELb1EEvPT_S1_j_param_2
)
{
	.reg .pred 	%p<5>;
	.reg .b32 	%r<32>;
	.reg .b64 	%rd<11>;

	ld.param.u64 	%rd2, [_Z7reduce6IiLj8ELb1EEvPT_S1_j_param_0];
	ld.param.u64 	%rd3, [_Z7reduce6IiLj8ELb1EEvPT_S1_j_param_1];
	ld.param.u32 	%r11, [_Z7reduce6IiLj8ELb1EEvPT_S1_j_param_2];
	mov.u32 	%r1, %tid.x;
	mov.u32 	%r2, %ctaid.x;
	shl.b32 	%r13, %r2, 4;
	add.s32 	%r30, %r13, %r1;
	setp.ge.u32 	%p1, %r30, %r11;
	mov.b32 	%r31, 0;
	@%p1 bra 	$L__BB7_3;
	cvta.to.global.u64 	%rd1, %rd2;
	mov.u32 	%r15, %nctaid.x;
	shl.b32 	%r4, %r15, 4;
	mov.b32 	%r31, 0;
$L__BB7_2:
	mul.wide.u32 	%rd4, %r30, 4;
	add.s64 	%rd5, %rd1, %rd4;
	ld.global.u32 	%r16, [%rd5];
	add.s32 	%r17, %r16, %r31;
	add.s32 	%r18, %r30, 8;
	mul.wide.u32 	%rd6, %r18, 4;
	add.s64 	%rd7, %rd1, %rd6;
	ld.global.u32 	%r19, [%rd7];
	add.s32 	%r31, %r17, %r19;
	add.s32 	%r30, %r30, %r4;
	setp.lt.u32 	%p2, %r30, %r11;
	@%p2 bra 	$L__BB7_2;
$L__BB7_3:
	shl.b32 	%r20, %r1, 2;
	mov.u32 	%r21, __smem;
	add.s32 	%r10, %r21, %r20;
	st.shared.u32 	[%r10], %r31;
	bar.sync 	0;
	setp.gt.u32 	%p3, %r1, 31;
	@%p3 bra 	$L__BB7_6;
	ld.volatile.shared.u32 	%r22, [%r10+16];
	add.s32 	%r23, %r22, %r31;
	st.volatile.shared.u32 	[%r10], %r23;
	ld.volatile.shared.u32 	%r24, [%r10+8];
	add.s32 	%r25, %r24, %r23;
	st.volatile.shared.u32 	[%r10], %r25;
	ld.volatile.shared.u32 	%r26, [%r10+4];
	add.s32 	%r27, %r26, %r25;
	st.volatile.shared.u32 	[%r10], %r27;
	setp.ne.s32 	%p4, %r1, 0;
	@%p4 bra 	$L__BB7_6;
	ld.shared.u32 	%r28, [__smem];
	cvta.to.global.u64 	%rd8, %rd3;
	mul.wide.u32 	%rd9, %r2, 4;
	add.s64 	%rd10, %rd8, %rd9;
	st.global.u32 	[%rd10], %r28;
$L__BB7_6:
	ret;

}
	// .globl	_Z7reduce6IiLj4ELb1EEvPT_S1_j
.visible .entry _Z7reduce6IiLj4ELb1EEvPT_S1_j(
	.param .u64 .ptr .align 1 _Z7reduce6IiLj4ELb1EEvPT_S1_j_param_0,
	.param .u64 .ptr .align 1 _Z7reduce6IiLj4ELb1EEvPT_S1_j_param_1,
	.param .u32 _Z7reduce6IiLj4ELb1EEvPT_S1_j_param_2
)
{
	.reg .pred 	%p<5>;
	.reg .b32 	%r<30>;
	.reg .b64 	%rd<11>;

	ld.param.u64 	%rd2, [_Z7reduce6IiLj4ELb1EEvPT_S1_j_param_0];
	ld.param.u64 	%rd3, [_Z7reduce6IiLj4ELb1EEvPT_S1_j_param_1];
	ld.param.u32 	%r11, [_Z7reduce6IiLj4ELb1EEvPT_S1_j_param_2];
	mov.u32 	%r1, %tid.x;
	mov.u32 	%r2, %ctaid.x;
	shl.b32 	%r13, %r2, 3;
	add.s32 	%r28, %r13, %r1;
	setp.ge.u32 	%p1, %r28, %r11;
	mov.b32 	%r29, 0;
	@%p1 bra 	$L__BB8_3;
	cvta.to.global.u64 	%rd1, %rd2;
	mov.u32 	%r15, %nctaid.x;
	shl.b32 	%r4, %r15, 3;
	mov.b32 	%r29, 0;
$L__BB8_2:
	mul.wide.u32 	%rd4, %r28, 4;
	add.s64 	%rd5, %rd1, %rd4;
	ld.global.u32 	%r16, [%rd5];
	add.s32 	%r17, %r16, %r29;
	add.s32 	%r18, %r28, 4;
	mul.wide.u32 	%rd6, %r18, 4;
	add.s64 	%rd7, %rd1, %rd6;
	ld.global.u32 	%r19, [%rd7];
	add.s32 	%r29, %r17, %r19;
	add.s32 	%r28, %r28, %r4;
	setp.lt.u32 	%p2, %r28, %r11;
	@%p2 bra 	$L__BB8_2;
$L__BB8_3:
	shl.b32 	%r20, %r1, 2;
	mov.u32 	%r21, __smem;
	add.s32 	%r10, %r21, %r20;
	st.shared.u32 	[%r10], %r29;
	bar.sync 	0;
	setp.gt.u32 	%p3, %r1, 31;
	@%p3 bra 	$L__BB8_6;
	ld.volatile.shared.u32 	%r22, [%r10+8];
	add.s32 	%r23, %r22, %r29;
	st.volatile.shared.u32 	[%r10], %r23;
	ld.volatile.shared.u32 	%r24, [%r10+4];
	add.s32 	%r25, %r24, %r23;
	st.volatile.shared.u32 	[%r10], %r25;
	setp.ne.s32 	%p4, %r1, 0;
	@%p4 bra 	$L__BB8_6;
	ld.shared.u32 	%r26, [__smem];
	cvta.to.global.u64 	%rd8, %rd3;
	mul.wide.u32 	%rd9, %r2, 4;
	add.s64 	%rd10, %rd8, %rd9;
	st.global.u32 	[%rd10], %r26;
$L__BB8_6:
	ret;

}
	// .globl	_Z7reduce6IiLj2ELb1EEvPT_S1_j
.visible .entry _Z7reduce6IiLj2ELb1EEvPT_S1_j(
	.param .u64 .ptr .align 1 _Z7reduce6IiLj2ELb1EEvPT_S1_j_param_0,
	.param .u64 .ptr .align 1 _Z7reduce6IiLj2ELb1EEvPT_S1_j_param_1,
	.param .u32 _Z7reduce6IiLj2ELb1EEvPT_S1_j_param_2
)
{
	.reg .pred 	%p<5>;
	.reg .b32 	%r<28>;
	.reg .b64 	%rd<11>;

	ld.param.u64 	%rd2, [_Z7reduce6IiLj2ELb1EEvPT_S1_j_param_0];
	ld.param.u64 	%rd3, [_Z7reduce6IiLj2ELb1EEvPT_S1_j_param_1];
	ld.param.u32 	%r11, [_Z7reduce6IiLj2ELb1EEvPT_S1_j_param_2];
	mov.u32 	%r1, %tid.x;
	mov.u32 	%r2, %ctaid.x;
	shl.b32 	%r13, %r2, 2;
	add.s32 	%r26, %r13, %r1;
	setp.ge.u32 	%p1, %r26, %r11;
	mov.b32 	%r27, 0;
	@%p1 bra 	$L__BB9_3;
	cvta.to.global.u64 	%rd1, %rd2;
	mov.u32 	%r15, %nctaid.x;
	shl.b32 	%r4, %r15, 2;
	mov.b32 	%r27, 0;
$L__BB9_2:
	mul.wide.u32 	%rd4, %r26, 4;
	add.s64 	%rd5, %rd1, %rd4;
	ld.global.u32 	%r16, [%rd5];
	add.s32 	%r17, %r16, %r27;
	add.s32 	%r18, %r26, 2;
	mul.wide.u32 	%rd6, %r18, 4;
	add.s64 	%rd7, %rd1, %rd6;
	ld.global.u32 	%r19, [%rd7];
	add.s32 	%r27, %r17, %r19;
	add.s32 	%r26, %r26, %r4;
	setp.lt.u32 	%p2, %r26, %r11;
	@%p2 bra 	$L__BB9_2;
$L__BB9_3:
	shl.b32 	%r20, %r1, 2;
	mov.u32 	%r21, __smem;
	add.s32 	%r10, %r21, %r20;
	st.shared.u32 	[%r10], %r27;
	bar.sync 	0;
	setp.gt.u32 	%p3, %r1, 31;
	@%p3 bra 	$L__BB9_6;
	ld.volatile.shared.u32 	%r22, [%r10+4];
	add.s32 	%r23, %r22, %r27;
	st.volatile.shared.u32 	[%r10], %r23;
	setp.ne.s32 	%p4, %r1, 0;
	@%p4 bra 	$L__BB9_6;
	ld.shared.u32 	%r24, [__smem];
	cvta.to.global.u64 	%rd8, %rd3;
	mul.wide.u32 	%rd9, %r2, 4;
	add.s64 	%rd10, %rd8, %rd9;
	st.global.u32 	[%rd10], %r24;
$L__BB9_6:
	ret;

}
	// .globl	_Z7reduce6IiLj1ELb1EEvPT_S1_j
.visible .entry _Z7reduce6IiLj1ELb1EEvPT_S1_j(
	.param .u64 .ptr .align 1 _Z7reduce6IiLj1ELb1EEvPT_S1_j_param_0,
	.param .u64 .ptr .align 1 _Z7reduce6IiLj1ELb1EEvPT_S1_j_param_1,
	.param .u32 _Z7reduce6IiLj1ELb1EEvPT_S1_j_param_2
)
{
	.reg .pred 	%p<4>;
	.reg .b32 	%r<25>;
	.reg .b64 	%rd<9>;

	ld.param.u64 	%rd2, [_Z7reduce6IiLj1ELb1EEvPT_S1_j_param_0];
	ld.param.u64 	%rd3, [_Z7reduce6IiLj1ELb1EEvPT_S1_j_param_1];
	ld.param.u32 	%r10, [_Z7reduce6IiLj1ELb1EEvPT_S1_j_param_2];
	mov.u32 	%r1, %tid.x;
	mov.u32 	%r2, %ctaid.x;
	shl.b32 	%r12, %r2, 1;
	add.s32 	%r23, %r12, %r1;
	setp.ge.u32 	%p1, %r23, %r10;
	mov.b32 	%r24, 0;
	@%p1 bra 	$L__BB10_3;
	mov.u32 	%r14, %nctaid.x;
	shl.b32 	%r4, %r14, 1;
	cvta.to.global.u64 	%rd1, %rd2;
	mov.b32 	%r24, 0;
$L__BB10_2:
	mul.wide.u32 	%rd4, %r23, 4;
	add.s64 	%rd5, %rd1, %rd4;
	ld.global.u32 	%r15, [%rd5];
	add.s32 	%r16, %r15, %r24;
	ld.global.u32 	%r17, [%rd5+4];
	add.s32 	%r24, %r16, %r17;
	add.s32 	%r23, %r23, %r4;
	setp.lt.u32 	%p2, %r23, %r10;
	@%p2 bra 	$L__BB10_2;
$L__BB10_3:
	shl.b32 	%r18, %r1, 2;
	mov.u32 	%r19, __smem;
	add.s32 	%r20, %r19, %r18;
	st.shared.u32 	[%r20], %r24;
	bar.sync 	0;
	setp.ne.s32 	%p3, %r1, 0;
	@%p3 bra 	$L__BB10_5;
	ld.shared.u32 	%r21, [__smem];
	cvta.to.global.u64 	%rd6, %rd3;
	mul.wide.u32 	%rd7, %r2, 4;
	add.s64 	%rd8, %rd6, %rd7;
	st.global.u32 	[%rd8], %r21;
$L__BB10_5:
	ret;

}
	// .globl	_Z7reduce6IfLj1024ELb1EEvPT_S1_j
.visible .entry _Z7reduce6IfLj1024ELb1EEvPT_S1_j(
	.param .u64 .ptr .align 1 _Z7reduce6IfLj1024ELb1EEvPT_S1_j_param_0,
	.param .u64 .ptr .align 1 _Z7reduce6IfLj1024ELb1EEvPT_S1_j_param_1,
	.param .u32 _Z7reduce6IfLj1024ELb1EEvPT_S1_j_param_2
)
{
	.reg .pred 	%p<9>;
	.reg .b32 	%r<15>;
	.reg .b32 	%f<40>;
	.reg .b64 	%rd<11>;

	ld.param.u64 	%rd2, [_Z7reduce6IfLj1024ELb1EEvPT_S1_j_param_0];
	ld.param.u64 	%rd3, [_Z7reduce6IfLj1024ELb1EEvPT_S1_j_param_1];
	ld.param.u32 	%r8, [_Z7reduce6IfLj1024ELb1EEvPT_S1_j_param_2];
	mov.u32 	%r1, %tid.x;
	mov.u32 	%r2, %ctaid.x;
	shl.b32 	%r9, %r2, 11;
	or.b32  	%r14, %r9, %r1;
	setp.ge.u32 	%p1, %r14, %r8;
	mov.f32 	%f35, 0f00000000;
	@%p1 bra 	$L__BB11_3;
	cvta.to.global.u64 	%rd1, %rd2;
	mov.u32 	%r10, %nctaid.x;
	shl.b32 	%r4, %r10, 11;
	mov.f32 	%f35, 0f00000000;
$L__BB11_2:
	mul.wide.u32 	%rd4, %r14, 4;
	add.s64 	%rd5, %rd1, %rd4;
	ld.global.f32 	%f14, [%rd5];
	add.f32 	%f15, %f35, %f14;
	add.s32 	%r11, %r14, 1024;
	mul.wide.u32 	%rd6, %r11, 4;
	add.s64 	%rd7, %rd1, %rd6;
	ld.global.f32 	%f16, [%rd7];
	add.f32 	%f35, %f15, %f16;
	add.s32 	%r14, %r14, %r4;
	setp.lt.u32 	%p2, %r14, %r8;
	@%p2 bra 	$L__BB11_2;
$L__BB11_3:
	shl.b32 	%r12, %r1, 2;
	mov.u32 	%r13, __smem;
	add.s32 	%r7, %r13, %r12;
	st.shared.f32 	[%r7], %f35;
	bar.sync 	0;
	setp.gt.u32 	%p3, %r1, 511;
	@%p3 bra 	$L__BB11_5;
	ld.shared.f32 	%f17, [%r7+2048];
	add.f32 	%f35, %f35, %f17;
	st.shared.f32 	[%r7], %f35;
$L__BB11_5:
	bar.sync 	0;
	setp.gt.u32 	%p4, %r1, 255;
	@%p4 bra 	$L__BB11_7;
	ld.shared.f32 	%f18, [%r7+1024];
	add.f32 	%f35, %f35, %f18;
	st.shared.f32 	[%r7], %f35;
$L__BB11_7:
	bar.sync 	0;
	setp.gt.u32 	%p5, %r1, 127;
	@%p5 bra 	$L__BB11_9;
	ld.shared.f32 	%f19, [%r7+512];
	add.f32 	%f35, %f35, %f19;
	st.shared.f32 	[%r7], %f35;
$L__BB11_9:
	bar.sync 	0;
	setp.gt.u32 	%p6, %r1, 63;
	@%p6 bra 	$L__BB11_11;
	ld.shared.f32 	%f20, [%r7+256];
	add.f32 	%f35, %f35, %f20;
	st.shared.f32 	[%r7], %f35;
$L__BB11_11:
	bar.sync 	0;
	setp.gt.u32 	%p7, %r1, 31;
	@%p7 bra 	$L__BB11_14;
	ld.volatile.shared.f32 	%f21, [%r7+128];
	add.f32 	%f22, %f35, %f21;
	st.volatile.shared.f32 	[%r7], %f22;
	ld.volatile.shared.f32 	%f23, [%r7+64];
	add.f32 	%f24, %f22, %f23;
	st.volatile.shared.f32 	[%r7], %f24;
	ld.volatile.shared.f32 	%f25, [%r7+32];
	add.f32 	%f26, %f24, %f25;
	st.volatile.shared.f32 	[%r7], %f26;
	ld.volatile.shared.f32 	%f27, [%r7+16];
	add.f32 	%f28, %f26, %f27;
	st.volatile.shared.f32 	[%r7], %f28;
	ld.volatile.shared.f32 	%f29, [%r7+8];
	add.f32 	%f30, %f28, %f29;
	st.volatile.shared.f32 	[%r7], %f30;
	ld.volatile.shared.f32 	%f31, [%r7+4];
	add.f32 	%f32, %f30, %f31;
	st.volatile.shared.f32 	[%r7], %f32;
	setp.ne.s32 	%p8, %r1, 0;
	@%p8 bra 	$L__BB11_14;
	ld.shared.f32 	%f33, [__smem];
	cvta.to.global.u64 	%rd8, %rd3;
	mul.wide.u32 	%rd9, %r2, 4;
	add.s64 	%rd10, %rd8, %rd9;
	st.global.f32 	[%rd10], %f33;
$L__BB11_14:
	ret;

}
	// .globl	_Z7reduce6IfLj512ELb1EEvPT_S1_j
.visible .entry _Z7reduce6IfLj512ELb1EEvPT_S1_j(
	.param .u64 .ptr .align 1 _Z7reduce6IfLj512ELb1EEvPT_S1_j_param_0,
	.param .u64 .ptr .align 1 _Z7reduce6IfLj512ELb1EEvPT_S1_j_param_1,
	.param .u32 _Z7reduce6IfLj512ELb1EEvPT_S1_j_param_2
)
{
	.reg .pred 	%p<8>;
	.reg .b32 	%r<15>;
	.reg .b32 	%f<36>;
	.reg .b64 	%rd<11>;

	ld.param.u64 	%rd2, [_Z7reduce6IfLj512ELb1EEvPT_S1_j_param_0];
	ld.param.u64 	%rd3, [_Z7reduce6IfLj512ELb1EEvPT_S1_j_param_1];
	ld.param.u32 	%r8, [_Z7reduce6IfLj512ELb1EEvPT_S1_j_param_2];
	mov.u32 	%r1, %tid.x;
	mov.u32 	%r2, %ctaid.x;
	shl.b32 	%r9, %r2, 10;
	or.b32  	%r14, %r9, %r1;
	setp.ge.u32 	%p1, %r14, %r8;
	mov.f32 	%f32, 0f00000000;
	@%p1 bra 	$L__BB12_3;
	cvta.to.global.u64 	%rd1, %rd2;
	mov.u32 	%r10, %nctaid.x;
	shl.b32 	%r4, %r10, 10;
	mov.f32 	%f32, 0f00000000;
$L__BB12_2:
	mul.wide.u32 	%rd4, %r14, 4;
	add.s64 	%rd5, %rd1, %rd4;
	ld.global.f32 	%f12, [%rd5];
	add.f32 	%f13, %f32, %f12;
	add.s32 	%r11, %r14, 512;
	mul.wide.u32 	%rd6, %r11, 4;
	add.s64 	%rd7, %rd1, %rd6;
	ld.global.f32 	%f14, [%rd7];
	add.f32 	%f32, %f13, %f14;
	add.s32 	%r14, %r14, %r4;
	setp.lt.u32 	%p2, %r14, %r8;
	@%p2 bra 	$L__BB12_2;
$L__BB12_3:
	shl.b32 	%r12, %r1, 2;
	mov.u32 	%r13, __smem;
	add.s32 	%r7, %r13, %r12;
	st.shared.f32 	[%r7], %f32;
	bar.sync 	0;
	setp.gt.u32 	%p3, %r1, 255;
	@%p3 bra 	$L__BB12_5;
	ld.shared.f32 	%f15, [%r7+1024];
	add.f32 	%f32, %f32, %f15;
	st.shared.f32 	[%r7], %f32;
$L__BB12_5:
	bar.sync 	0;
	setp.gt.u32 	%p4, %r1, 127;
	@%p4 bra 	$L__BB12_7;
	ld.shared.f32 	%f16, [%r7+512];
	add.f32 	%f32, %f32, %f16;
	st.shared.f32 	[%r7], %f32;
$L__BB12_7:
	bar.sync 	0;
	setp.gt.u32 	%p5, %r1, 63;
	@%p5 bra 	$L__BB12_9;
	ld.shared.f32 	%f17, [%r7+256];
	add.f32 	%f32, %f32, %f17;
	st.shared.f32 	[%r7], %f32;
$L__BB12_9:
	bar.sync 	0;
	setp.gt.u32 	%p6, %r1, 31;
	@%p6 bra 	$L__BB12_12;
	ld.volatile.shared.f32 	%f18, [%r7+128];
	add.f32 	%f19, %f32, %f18;
	st.volatile.shared.f32 	[%r7], %f19;
	ld.volatile.shared.f32 	%f20, [%r7+64];
	add.f32 	%f21, %f19, %f20;
	st.volatile.shared.f32 	[%r7], %f21;
	ld.volatile.shared.f32 	%f22, [%r7+32];
	add.f32 	%f23, %f21, %f22;
	st.volatile.shared.f32 	[%r7], %f23;
	ld.volatile.shared.f32 	%f24, [%r7+16];
	add.f32 	%f25, %f23, %f24;
	st.volatile.shared.f32 	[%r7], %f25;
	ld.volatile.shared.f32 	%f26, [%r7+8];
	add.f32 	%f27, %f25, %f26;
	st.volatile.shared.f32 	[%r7], %f27;
	ld.volatile.shared.f32 	%f28, [%r7+4];
	add.f32 	%f29, %f27, %f28;
	st.volatile.shared.f32 	[%r7], %f29;
	setp.ne.s32 	%p7, %r1, 0;
	@%p7 bra 	$L__BB12_12;
	ld.shared.f32 	%f30, [__smem];
	cvta.to.global.u64 	%rd8, %rd3;
	mul.wide.u32 	%rd9, %r2, 4;
	add.s64 	%rd10, %rd8, %rd9;
	st.global.f32 	[%rd10], %f30;
$L__BB12_12:
	ret;

}
	// .globl	_Z7reduce6IfLj256ELb1EEvPT_S1_j
.visible .entry _Z7reduce6IfLj256ELb1EEvPT_S1_j(
	.param .u64 .ptr .align 1 _Z7reduce6IfLj256ELb1EEvPT_S1_j_param_0,
	.param .u64 .ptr .align 1 _Z7reduce6IfLj256ELb1EEvPT_S1_j_param_1,
	.param .u32 _Z7reduce6IfLj256ELb1EEvPT_S1_j_param_2
)
{
	.reg .pred 	%p<7>;
	.reg .b32 	%r<15>;
	.reg .b32 	%f<32>;
	.reg .b64 	%rd<11>;

	ld.param.u64 	%rd2, [_Z7reduce6IfLj256ELb1EEvPT_S1_j_param_0];
	ld.param.u64 	%rd3, [_Z7reduce6IfLj256ELb1EEvPT_S1_j_param_1];
	ld.param.u32 	%r8, [_Z7reduce6IfLj256ELb1EEvPT_S1_j_param_2];
	mov.u32 	%r1, %tid.x;
	mov.u32 	%r2, %ctaid.x;
	shl.b32 	%r9, %r2, 9;
	add.s32 	%r14, %r9, %r1;
	setp.ge.u32 	%p1, %r14, %r8;
	mov.f32 	%f29, 0f00000000;
	@%p1 bra 	$L__BB13_3;
	cvta.to.global.u64 	%rd1, %rd2;
	mov.u32 	%r10, %nctaid.x;
	shl.b32 	%r4, %r10, 9;
	mov.f32 	%f29, 0f00000000;
$L__BB13_2:
	mul.wide.u32 	%rd4, %r14, 4;
	add.s64 	%rd5, %rd1, %rd4;
	ld.global.f32 	%f10, [%rd5];
	add.f32 	%f11, %f29, %f10;
	add.s32 	%r11, %r14, 256;
	mul.wide.u32 	%rd6, %r11, 4;
	add.s64 	%rd7, %rd1, %rd6;
	ld.global.f32 	%f12, [%rd7];
	add.f32 	%f29, %f11, %f12;
	add.s32 	%r14, %r14, %r4;
	setp.lt.u32 	%p2, %r14, %r8;
	@%p2 bra 	$L__BB13_2;
$L__BB13_3:
	shl.b32 	%r12, %r1, 2;
	mov.u32 	%r13, __smem;
	add.s32 	%r7, %r13, %r12;
	st.shared.f32 	[%r7], %f29;
	bar.sync 	0;
	setp.gt.u32 	%p3, %r1, 127;
	@%p3 bra 	$L__BB13_5;
	ld.shared.f32 	%f13, [%r7+512];
	add.f32 	%f29, %f29, %f13;
	st.shared.f32 	[%r7], %f29;
$L__BB13_5:
	bar.sync 	0;
	setp.gt.u32 	%p4, %r1, 63;
	@%p4 bra 	$L__BB13_7;
	ld.shared.f32 	%f14, [%r7+256];
	add.f32 	%f29, %f29, %f14;
	st.shared.f32 	[%r7], %f29;
$L__BB13_7:
	bar.sync 	0;
	setp.gt.u32 	%p5, %r1, 31;
	@%p5 bra 	$L__BB13_10;
	ld.volatile.shared.f32 	%f15, [%r7+128];
	add.f32 	%f16, %f29, %f15;
	st.volatile.shared.f32 	[%r7], %f16;
	ld.volatile.shared.f32 	%f17, [%r7+64];
	add.f32 	%f18, %f16, %f17;
	st.volatile.shared.f32 	[%r7], %f18;
	ld.volatile.shared.f32 	%f19, [%r7+32];
	add.f32 	%f20, %f18, %f19;
	st.volatile.shared.f32 	[%r7], %f20;
	ld.volatile.shared.f32 	%f21, [%r7+16];
	add.f32 	%f22, %f20, %f21;
	st.volatile.shared.f32 	[%r7], %f22;
	ld.volatile.shared.f32 	%f23, [%r7+8];
	add.f32 	%f24, %f22, %f23;
	st.volatile.shared.f32 	[%r7], %f24;
	ld.volatile.shared.f32 	%f25, [%r7+4];
	add.f32 	%f26, %f24, %f25;
	st.volatile.shared.f32 	[%r7], %f26;
	setp.ne.s32 	%p6, %r1, 0;
	@%p6 bra 	$L__BB13_10;
	ld.shared.f32 	%f27, [__smem];
	cvta.to.global.u64 	%rd8, %rd3;
	mul.wide.u32 	%rd9, %r2, 4;
	add.s64 	%rd10, %rd8, %rd9;
	st.global.f32 	[%rd10], %f27;
$L__BB13_10:
	ret;

}
	// .globl	_Z7reduce6IfLj128ELb1EEvPT_S1_j
.visible .entry _Z7reduce6IfLj128ELb1EEvPT_S1_j(
	.param .u64 .ptr .align 1 _Z7reduce6IfLj128ELb1EEvPT_S1_j_param_0,
	.param .u64 .ptr .align 1 _Z7reduce6IfLj128ELb1EEvPT_S1_j_param_1,
	.param .u32 _Z7reduce6IfLj128ELb1EEvPT_S1_j_param_2
)
{
	.reg .pred 	%p<6>;
	.reg .b32 	%r<15>;
	.reg .b32 	%f<28>;
	.reg .b64 	%rd<11>;

	ld.param.u64 	%rd2, [_Z7reduce6IfLj128ELb1EEvPT_S1_j_param_0];
	ld.param.u64 	%rd3, [_Z7reduce6IfLj128ELb1EEvPT_S1_j_param_1];
	ld.param.u32 	%r8, [_Z7reduce6IfLj128ELb1EEvPT_S1_j_param_2];
	mov.u32 	%r1, %tid.x;
	mov.u32 	%r2, %ctaid.x;
	shl.b32 	%r9, %r2, 8;
	add.s32 	%r14, %r9, %r1;
	setp.ge.u32 	%p1, %r14, %r8;
	mov.f32 	%f26, 0f00000000;
	@%p1 bra 	$L__BB14_3;
	cvta.to.global.u64 	%rd1, %rd2;
	mov.u32 	%r10, %nctaid.x;
	shl.b32 	%r4, %r10, 8;
	mov.f32 	%f26, 0f00000000;
$L__BB14_2:
	mul.wide.u32 	%rd4, %r14, 4;
	add.s64 	%rd5, %rd1, %rd4;
	ld.global.f32 	%f8, [%rd5];
	add.f32 	%f9, %f26, %f8;
	add.s32 	%r11, %r14, 128;
	mul.wide.u32 	%rd6, %r11, 4;
	add.s64 	%rd7, %rd1, %rd6;
	ld.global.f32 	%f10, [%rd7];
	add.f32 	%f26, %f9, %f10;
	add.s32 	%r14, %r14, %r4;
	setp.lt.u32 	%p2, %r14, %r8;
	@%p2 bra 	$L__BB14_2;
$L__BB14_3:
	shl.b32 	%r12, %r1, 2;
	mov.u32 	%r13, __smem;
	add.s32 	%r7, %r13, %r12;
	st.shared.f32 	[%r7], %f26;
	bar.sync 	0;
	setp.gt.u32 	%p3, %r1, 63;
	@%p3 bra 	$L__BB14_5;
	ld.shared.f32 	%f11, [%r7+256];
	add.f32 	%f26, %f26, %f11;
	st.shared.f32 	[%r7], %f26;
$L__BB14_5:
	bar.sync 	0;
	setp.gt.u32 	%p4, %r1, 31;
	@%p4 bra 	$L__BB14_8;
	ld.volatile.shared.f32 	%f12, [%r7+128];
	add.f32 	%f13, %f26, %f12;
	st.volatile.shared.f32 	[%r7], %f13;
	ld.volatile.shared.f32 	%f14, [%r7+64];
	add.f32 	%f15, %f13, %f14;
	st.volatile.shared.f32 	[%r7], %f15;
	ld.volatile.shared.f32 	%f16, [%r7+32];
	add.f32 	%f17, %f15, %f16;
	st.volatile.shared.f32 	[%r7], %f17;
	ld.volatile.shared.f32 	%f18, [%r7+16];
	add.f32 	%f19, %f17, %f18;
	st.volatile.shared.f32 	[%r7], %f19;
	ld.volatile.shared.f32 	%f20, [%r7+8];
	add.f32 	%f21, %f19, %f20;
	st.volatile.shared.f32 	[%r7], %f21;
	ld.volatile.shared.f32 	%f22, [%r7+4];
	add.f32 	%f23, %f21, %f22;
	st.volatile.shared.f32 	[%r7], %f23;
	setp.ne.s32 	%p5, %r1, 0;
	@%p5 bra 	$L__BB14_8;
	ld.shared.f32 	%f24, [__smem];
	cvta.to.global.u64 	%rd8, %rd3;
	mul.wide.u32 	%rd9, %r2, 4;
	add.s64 	%rd10, %rd8, %rd9;
	st.global.f32 	[%rd10], %f24;
$L__BB14_8:
	ret;

}
	// .globl	_Z7reduce6IfLj64ELb1EEvPT_S1_j
.visible .entry _Z7reduce6IfLj64ELb1EEvPT_S1_j(
	.param .u64 .ptr .align 1 _Z7reduce6IfLj64ELb1EEvPT_S1_j_param_0,
	.param .u64 .ptr .align 1 _Z7reduce6IfLj64ELb1EEvPT_S1_j_param_1,
	.param .u32 _Z7reduce6IfLj64ELb1EEvPT_S1_j_param_2
)
{
	.reg .pred 	%p<5>;
	.reg .b32 	%r<15>;
	.reg .b32 	%f<24>;
	.reg .b64 	%rd<11>;

	ld.param.u64 	%rd2, [_Z7reduce6IfLj64ELb1EEvPT_S1_j_param_0];
	ld.param.u64 	%rd3, [_Z7reduce6IfLj64ELb1EEvPT_S1_j_param_1];
	ld.param.u32 	%r8, [_Z7reduce6IfLj64ELb1EEvPT_S1_j_param_2];
	mov.u32 	%r1, %tid.x;
	mov.u32 	%r2, %ctaid.x;
	shl.b32 	%r9, %r2, 7;
	add.s32 	%r14, %r9, %r1;
	setp.ge.u32 	%p1, %r14, %r8;
	mov.f32 	%f23, 0f00000000;
	@%p1 bra 	$L__BB15_3;
	cvta.to.global.u64 	%rd1, %rd2;
	mov.u32 	%r10, %nctaid.x;
	shl.b32 	%r4, %r10, 7;
	mov.f32 	%f23, 0f00000000;
$L__BB15_2:
	mul.wide.u32 	%rd4, %r14, 4;
	add.s64 	%rd5, %rd1, %rd4;
	ld.global.f32 	%f6, [%rd5];
	add.f32 	%f7, %f23, %f6;
	add.s32 	%r11, %r14, 64;
	mul.wide.u32 	%rd6, %r11, 4;
	add.s64 	%rd7, %rd1, %rd6;
	ld.global.f32 	%f8, [%rd7];
	add.f32 	%f23, %f7, %f8;
	add.s32 	%r14, %r14, %r4;
	setp.lt.u32 	%p2, %r14, %r8;
	@%p2 bra 	$L__BB15_2;
$L__BB15_3:
	shl.b32 	%r12, %r1, 2;
	mov.u32 	%r13, __smem;
	add.s32 	%r7, %r13, %r12;
	st.shared.f32 	[%r7], %f23;
	bar.sync 	0;
	setp.gt.u32 	%p3, %r1, 31;
	@%p3 bra 	$L__BB15_6;
	ld.volatile.shared.f32 	%f9, [%r7+128];
	add.f32 	%f10, %f23, %f9;
	st.volatile.shared.f32 	[%r7], %f10;
	ld.volatile.shared.f32 	%f11, [%r7+64];
	add.f32 	%f12, %f10, %f11;
	st.volatile.shared.f32 	[%r7], %f12;
	ld.volatile.shared.f32 	%f13, [%r7+32];
	add.f32 	%f14, %f12, %f13;
	st.volatile.shared.f32 	[%r7], %f14;
	ld.volatile.shared.f32 	%f15, [%r7+16];
	add.f32 	%f16, %f14, %f15;
	st.volatile.shared.f32 	[%r7], %f16;
	ld.volatile.shared.f32 	%f17, [%r7+8];
	add.f32 	%f18, %f16, %f17;
	st.volatile.shared.f32 	[%r7], %f18;
	ld.volatile.shared.f32 	%f19, [%r7+4];
	add.f32 	%f20, %f18, %f19;
	st.volatile.shared.f32 	[%r7], %f20;
	setp.ne.s32 	%p4, %r1, 0;
	@%p4 bra 	$L__BB15_6;
	ld.shared.f32 	%f21, [__smem];
	cvta.to.global.u64 	%rd8, %rd3;
	mul.wide.u32 	%rd9, %r2, 4;
	add.s64 	%rd10, %rd8, %rd9;
	st.global.f32 	[%rd10], %f21;
$L__BB15_6:
	ret;

}
	// .globl	_Z7reduce6IfLj32ELb1EEvPT_S1_j
.visible .entry _Z7reduce6IfLj32ELb1EEvPT_S1_j(
	.param .u64 .ptr .align 1 _Z7reduce6IfLj32ELb1EEvPT_S1_j_param_0,
	.param .u64 .ptr .align 1 _Z7reduce6IfLj32ELb1EEvPT_S1_j_param_1,
	.param .u32 _Z7reduce6IfLj32ELb1EEvPT_S1_j_param_2
)
{
	.reg .pred 	%p<5>;
	.reg .b32 	%r<15>;
	.reg .b32 	%f<22>;
	.reg .b64 	%rd<11>;

	ld.param.u64 	%rd2, [_Z7reduce6IfLj32ELb1EEvPT_S1_j_param_0];
	ld.param.u64 	%rd3, [_Z7reduce6IfLj32ELb1EEvPT_S1_j_param_1];
	ld.param.u32 	%r8, [_Z7reduce6IfLj32ELb1EEvPT_S1_j_param_2];
	mov.u32 	%r1, %tid.x;
	mov.u32 	%r2, %ctaid.x;
	shl.b32 	%r9, %r2, 6;
	add.s32 	%r14, %r9, %r1;
	setp.ge.u32 	%p1, %r14, %r8;
	mov.f32 	%f21, 0f00000000;
	@%p1 bra 	$L__BB16_3;
	cvta.to.global.u64 	%rd1, %rd2;
	mov.u32 	%r10, %nctaid.x;
	shl.b32 	%r4, %r10, 6;
	mov.f32 	%f21, 0f00000000;
$L__BB16_2:
	mul.wide.u32 	%rd4, %r14, 4;
	add.s64 	%rd5, %rd1, %rd4;
	ld.global.f32 	%f6, [%rd5];
	add.f32 	%f7, %f21, %f6;
	add.s32 	%r11, %r14, 32;
	mul.wide.u32 	%rd6, %r11, 4;
	add.s64 	%rd7, %rd1, %rd6;
	ld.global.f32 	%f8, [%rd7];
	add.f32 	%f21, %f7, %f8;
	add.s32 	%r14, %r14, %r4;
	setp.lt.u32 	%p2, %r14, %r8;
	@%p2 bra 	$L__BB16_2;
$L__BB16_3:
	shl.b32 	%r12, %r1, 2;
	mov.u32 	%r13, __smem;
	add.s32 	%r7, %r13, %r12;
	st.shared.f32 	[%r7], %f21;
	bar.sync 	0;
	setp.gt.u32 	%p3, %r1, 31;
	@%p3 bra 	$L__BB16_6;
	ld.volatile.shared.f32 	%f9, [%r7+64];
	add.f32 	%f10, %f21, %f9;
	st.volatile.shared.f32 	[%r7], %f10;
	ld.volatile.shared.f32 	%f11, [%r7+32];
	add.f32 	%f12, %f10, %f11;
	st.volatile.shared.f32 	[%r7], %f12;
	ld.volatile.shared.f32 	%f13, [%r7+16];
	add.f32 	%f14, %f12, %f13;
	st.volatile.shared.f32 	[%r7], %f14;
	ld.volatile.shared.f32 	%f15, [%r7+8];
	add.f32 	%f16, %f14, %f15;
	st.volatile.shared.f32 	[%r7], %f16;
	ld.volatile.shared.f32 	%f17, [%r7+4];
	add.f32 	%f18, %f16, %f17;
	st.volatile.shared.f32 	[%r7], %f18;
	setp.ne.s32 	%p4, %r1, 0;
	@%p4 bra 	$L__BB16_6;
	ld.shared.f32 	%f19, [__smem];
	cvta.to.global.u64 	%rd8, %rd3;
	mul.wide.u32 	%rd9, %r2, 4;
	add.s64 	%rd10, %rd8, %rd9;
	st.global.f32 	[%rd10], %f19;
$L__BB16_6:
	ret;

}
	// .globl	_Z7reduce6IfLj16ELb1EEvPT_S1_j
.visible .entry _Z7reduce6IfLj16ELb1EEvPT_S1_j(
	.param .u64 .ptr .align 1 _Z7reduce6IfLj16ELb1EEvPT_S1_j_param_0,
	.param .u64 .ptr .align 1 _Z7reduce6IfLj16ELb1EEvPT_S1_j_param_1,
	.param .u32 _Z7reduce6IfLj16ELb1EEvPT_S1_j_param_2
)
{
	.reg .pred 	%p<5>;
	.reg .b32 	%r<15>;
	.reg .b32 	%f<20>;
	.reg .b64 	%rd<11>;

	ld.param.u64 	%rd2, [_Z7reduce6IfLj16ELb1EEvPT_S1_j_param_0];
	ld.param.u64 	%rd3, [_Z7reduce6IfLj16ELb1EEvPT_S1_j_param_1];
	ld.param.u32 	%r8, [_Z7reduce6IfLj16ELb1EEvPT_S1_j_param_2];
	mov.u32 	%r1, %tid.x;
	mov.u32 	%r2, %ctaid.x;
	shl.b32 	%r9, %r2, 5;
	add.s32 	%r14, %r9, %r1;
	setp.ge.u32 	%p1, %r14, %r8;
	mov.f32 	%f19, 0f00000000;
	@%p1 bra 	$L__BB17_3;
	cvta.to.global.u64 	%rd1, %rd2;
	mov.u32 	%r10, %nctaid.x;
	shl.b32 	%r4, %r10, 5;
	mov.f32 	%f19, 0f00000000;
$L__BB17_2:
	mul.wide.u32 	%rd4, %r14, 4;
	add.s64 	%rd5, %rd1, %rd4;
	ld.global.f32 	%f6, [%rd5];
	add.f32 	%f7, %f19, %f6;
	add.s32 	%r11, %r14, 16;
	mul.wide.u32 	%rd6, %r11, 4;
	add.s64 	%rd7, %rd1, %rd6;
	ld.global.f32 	%f8, [%rd7];
	add.f32 	%f19, %f7, %f8;
	add.s32 	%r14, %r14, %r4;
	setp.lt.u32 	%p2, %r14, %r8;
	@%p2 bra 	$L__BB17_2;
$L__BB17_3:
	shl.b32 	%r12, %r1, 2;
	mov.u32 	%r13, __smem;
	add.s32 	%r7, %r13, %r12;
	st.shared.f32 	[%r7], %f19;
	bar.sync 	0;
	setp.gt.u32 	%p3, %r1, 31;
	@%p3 bra 	$L__BB17_6;
	ld.volatile.shared.f32 	%f9, [%r7+32];
	add.f32 	%f10, %f19, %f9;
	st.volatile.shared.f32 	[%r7], %f10;
	ld.volatile.shared.f32 	%f11, [%r7+16];
	add.f32 	%f12, %f10, %f11;
	st.volatile.shared.f32 	[%r7], %f12;
	ld.volatile.shared.f32 	%f13, [%r7+8];
	add.f32 	%f14, %f12, %f13;
	st.volatile.shared.f32 	[%r7], %f14;
	ld.volatile.shared.f32 	%f15, [%r7+4];
	add.f32 	%f16, %f14, %f15;
	st.volatile.shared.f32 	[%r7], %f16;
	setp.ne.s32 	%p4, %r1, 0;
	@%p4 bra 	$L__BB17_6;
	ld.shared.f32 	%f17, [__smem];
	cvta.to.global.u64 	%rd8, %rd3;
	mul.wide.u32 	%rd9, %r2, 4;
	add.s64 	%rd10, %rd8, %rd9;
	st.global.f32 	[%rd10], %f17;
$L__BB17_6:
	ret;

}
	// .globl	_Z7reduce6IfLj8ELb1EEvPT_S1_j
.visible .entry _Z7reduce6IfLj8ELb1EEvPT_S1_j(
	.param .u64 .ptr .align 1 _Z7reduce6IfLj8ELb1EEvPT_S1_j_param_0,
	.param .u64 .ptr .align 1 _Z7reduce6IfLj8ELb1EEvPT_S1_j_param_1,
	.param .u32 _Z7reduce6IfLj8ELb1EEvPT_S1_j_param_2
)
{
	.reg .pred 	%p<5>;
	.reg .b32 	%r<15>;
	.reg .b32 	%f<18>;
	.reg .b64 	%rd<11>;

	ld.param.u64 	%rd2, [_Z7reduce6IfLj8ELb1EEvPT_S1_j_param_0];
	ld.param.u64 	%rd3, [_Z7reduce6IfLj8ELb1EEvPT_S1_j_param_1];
	ld.param.u32 	%r8, [_Z7reduce6IfLj8ELb1EEvPT_S1_j_param_2];
	mov.u32 	%r1, %tid.x;
	mov.u32 	%r2, %ctaid.x;
	shl.b32 	%r9, %r2, 4;
	add.s32 	%r14, %r9, %r1;
	setp.ge.u32 	%p1, %r14, %r8;
	mov.f32 	%f17, 0f00000000;
	@%p1 bra 	$L__BB18_3;
	cvta.to.global.u64 	%rd1, %rd2;
	mov.u32 	%r10, %nctaid.x;
	shl.b32 	%r4, %r10, 4;
	mov.f32 	%f17, 0f00000000;
$L__BB18_2:
	mul.wide.u32 	%rd4, %r14, 4;
	add.s64 	%rd5, %rd1, %rd4;
	ld.global.f32 	%f6, [%rd5];
	add.f32 	%f7, %f17, %f6;
	add.s32 	%r11, %r14, 8;
	mul.wide.u32 	%rd6, %r11, 4;
	add.s64 	%rd7, %rd1, %rd6;
	ld.global.f32 	%f8, [%rd7];
	add.f32 	%f17, %f7, %f8;
	add.s32 	%r14, %r14, %r4;
	setp.lt.u32 	%p2, %r14, %r8;
	@%p2 bra 	$L__BB18_2;
$L__BB18_3:
	shl.b32 	%r12, %r1, 2;
	mov.u32 	%r13, __smem;
	add.s32 	%r7, %r13, %r12;
	st.shared.f32 	[%r7], %f17;
	bar.sync 	0;
	setp.gt.u32 	%p3, %r1, 31;
	@%p3 bra 	$L__BB18_6;
	ld.volatile.shared.f32 	%f9, [%r7+16];
	add.f32 	%f10, %f17, %f9;
	st.volatile.shared.f32 	[%r7], %f10;
	ld.volatile.shared.f32 	%f11, [%r7+8];
	add.f32 	%f12, %f10, %f11;
	st.volatile.shared.f32 	[%r7], %f12;
	ld.volatile.shared.f32 	%f13, [%r7+4];
	add.f32 	%f14, %f12, %f13;
	st.volatile.shared.f32 	[%r7], %f14;
	setp.ne.s32 	%p4, %r1, 0;
	@%p4 bra 	$L__BB18_6;
	ld.shared.f32 	%f15, [__smem];
	cvta.to.global.u64 	%rd8, %rd3;
	mul.wide.u32 	%rd9, %r2, 4;
	add.s64 	%rd10, %rd8, %rd9;
	st.global.f32 	[%rd10], %f15;
$L__BB18_6:
	ret;

}
	// .globl	_Z7reduce6IfLj4ELb1EEvPT_S1_j
.visible .entry _Z7reduce6IfLj4ELb1EEvPT_S1_j(
	.param .u64 .ptr .align 1 _Z7reduce6IfLj4ELb1EEvPT_S1_j_param_0,
	.param .u64 .ptr .align 1 _Z7reduce6IfLj4ELb1EEvPT_S1_j_param_1,
	.param .u32 _Z7reduce6IfLj4ELb1EEvPT_S1_j_param_2
)
{
	.reg .pred 	%p<5>;
	.reg .b32 	%r<15>;
	.reg .b32 	%f<16>;
	.reg .b64 	%rd<11>;

	ld.param.u64 	%rd2, [_Z7reduce6IfLj4ELb1EEvPT_S1_j_param_0];
	ld.param.u64 	%rd3, [_Z7reduce6IfLj4ELb1EEvPT_S1_j_param_1];
	ld.param.u32 	%r8, [_Z7reduce6IfLj4ELb1EEvPT_S1_j_param_2];
	mov.u32 	%r1, %tid.x;
	mov.u32 	%r2, %ctaid.x;
	shl.b32 	%r9, %r2, 3;
	add.s32 	%r14, %r9, %r1;
	setp.ge.u32 	%p1, %r14, %r8;
	mov.f32 	%f15, 0f00000000;
	@%p1 bra 	$L__BB19_3;
	cvta.to.global.u64 	%rd1, %rd2;
	mov.u32 	%r10, %nctaid.x;
	shl.b32 	%r4, %r10, 3;
	mov.f32 	%f15, 0f00000000;
$L__BB19_2:
	mul.wide.u32 	%rd4, %r14, 4;
	add.s64 	%rd5, %rd1, %rd4;
	ld.global.f32 	%f6, [%rd5];
	add.f32 	%f7, %f15, %f6;
	add.s32 	%r11, %r14, 4;
	mul.wide.u32 	%rd6, %r11, 4;
	add.s64 	%rd7, %rd1, %rd6;
	ld.global.f32 	%f8, [%rd7];
	add.f32 	%f15, %f7, %f8;
	add.s32 	%r14, %r14, %r4;
	setp.lt.u32 	%p2, %r14, %r8;
	@%p2 bra 	$L__BB19_2;
$L__BB19_3:
	shl.b32 	%r12, %r1, 2;
	mov.u32 	%r13, __smem;
	add.s32 	%r7, %r13, %r12;
	st.shared.f32 	[%r7], %f15;
	bar.sync 	0;
	setp.gt.u32 	%p3, %r1, 31;
	@%p3 bra 	$L__BB19_6;
	ld.volatile.shared.f32 	%f9, [%r7+8];
	add.f32 	%f10, %f15, %f9;
	st.volatile.shared.f32 	[%r7], %f10;
	ld.volatile.shared.f32 	%f11, [%r7+4];
	add.f32 	%f12, %f10, %f11;
	st.volatile.shared.f32 	[%r7], %f12;
	setp.ne.s32 	%p4, %r1, 0;
	@%p4 bra 	$L__BB19_6;
	ld.shared.f32 	%f13, [__smem];
	cvta.to.global.u64 	%rd8, %rd3;
	mul.wide.u32 	%rd9, %r2, 4;
	add.s64 	%rd10, %rd8, %rd9;
	st.global.f32 	[%rd10], %f13;
$L__BB19_6:
	ret;

}
	// .globl	_Z7reduce6IfLj2ELb1EEvPT_S1_j
.visible .entry _Z7reduce6IfLj2ELb1EEvPT_S1_j(
	.param .u64 .ptr .align 1 _Z7reduce6IfLj2ELb1EEvPT_S1_j_param_0,
	.param .u64 .ptr .align 1 _Z7reduce6IfLj2ELb1EEvPT_S1_j_param_1,
	.param .u32 _Z7reduce6IfLj2ELb1EEvPT_S1_j_param_2
)
{
	.reg .pred 	%p<5>;
	.reg .b32 	%r<15>;
	.reg .b32 	%f<14>;
	.reg .b64 	%rd<11>;

	ld.param.u64 	%rd2, [_Z7reduce6IfLj2ELb1EEvPT_S1_j_param_0];
	ld.param.u64 	%rd3, [_Z7reduce6IfLj2ELb1EEvPT_S1_j_param_1];
	ld.param.u32 	%r8, [_Z7reduce6IfLj2ELb1EEvPT_S1_j_param_2];
	mov.u32 	%r1, %tid.x;
	mov.u32 	%r2, %ctaid.x;
	shl.b32 	%r9, %r2, 2;
	add.s32 	%r14, %r9, %r1;
	setp.ge.u32 	%p1, %r14, %r8;
	mov.f32 	%f13, 0f00000000;
	@%p1 bra 	$L__BB20_3;
	cvta.to.global.u64 	%rd1, %rd2;
	mov.u32 	%r10, %nctaid.x;
	shl.b32 	%r4, %r10, 2;
	mov.f32 	%f13, 0f00000000;
$L__BB20_2:
	mul.wide.u32 	%rd4, %r14, 4;
	add.s64 	%rd5, %rd1, %rd4;
	ld.global.f32 	%f6, [%rd5];
	add.f32 	%f7, %f13, %f6;
	add.s32 	%r11, %r14, 2;
	mul.wide.u32 	%rd6, %r11, 4;
	add.s64 	%rd7, %rd1, %rd6;
	ld.global.f32 	%f8, [%rd7];
	add.f32 	%f13, %f7, %f8;
	add.s32 	%r14, %r14, %r4;
	setp.lt.u32 	%p2, %r14, %r8;
	@%p2 bra 	$L__BB20_2;
$L__BB20_3:
	shl.b32 	%r12, %r1, 2;
	mov.u32 	%r13, __smem;
	add.s32 	%r7, %r13, %r12;
	st.shared.f32 	[%r7], %f13;
	bar.sync 	0;
	setp.gt.u32 	%p3, %r1, 31;
	@%p3 bra 	$L__BB20_6;
	ld.volatile.shared.f32 	%f9, [%r7+4];
	add.f32 	%f10, %f13, %f9;
	st.volatile.shared.f32 	[%r7], %f10;
	setp.ne.s32 	%p4, %r1, 0;
	@%p4 bra 	$L__BB20_6;
	ld.shared.f32 	%f11, [__smem];
	cvta.to.global.u64 	%rd8, %rd3;
	mul.wide.u32 	%rd9, %r2, 4;
	add.s64 	%rd10, %rd8, %rd9;
	st.global.f32 	[%rd10], %f11;
$L__BB20_6:
	ret;

}
	// .globl	_Z7reduce6IfLj1ELb1EEvPT_S1_j
.visible .entry _Z7reduce6IfLj1ELb1EEvPT_S1_j(
	.param .u64 .ptr .align 1 _Z7reduce6IfLj1ELb1EEvPT_S1_j_param_0,
	.param .u64 .ptr .align 1 _Z7reduce6IfLj1ELb1EEvPT_S1_j_param_1,
	.param .u32 _Z7reduce6IfLj1ELb1EEvPT_S1_j_param_2
)
{
	.reg .pred 	%p<4>;
	.reg .b32 	%r<14>;
	.reg .b32 	%f<12>;
	.reg .b64 	%rd<9>;

	ld.param.u64 	%rd2, [_Z7reduce6IfLj1ELb1EEvPT_S1_j_param_0];
	ld.param.u64 	%rd3, [_Z7reduce6IfLj1ELb1EEvPT_S1_j_param_1];
	ld.param.u32 	%r7, [_Z7reduce6IfLj1ELb1EEvPT_S1_j_param_2];
	mov.u32 	%r1, %tid.x;
	mov.u32 	%r2, %ctaid.x;
	shl.b32 	%r8, %r2, 1;
	add.s32 	%r13, %r8, %r1;
	setp.ge.u32 	%p1, %r13, %r7;
	mov.f32 	%f11, 0f00000000;
	@%p1 bra 	$L__BB21_3;
	mov.u32 	%r9, %nctaid.x;
	shl.b32 	%r4, %r9, 1;
	cvta.to.global.u64 	%rd1, %rd2;
	mov.f32 	%f11, 0f00000000;
$L__BB21_2:
	mul.wide.u32 	%rd4, %r13, 4;
	add.s64 	%rd5, %rd1, %rd4;
	ld.global.f32 	%f6, [%rd5];
	add.f32 	%f7, %f11, %f6;
	ld.global.f32 	%f8, [%rd5+4];
	add.f32 	%f11, %f7, %f8;
	add.s32 	%r13, %r13, %r4;
	setp.lt.u32 	%p2, %r13, %r7;
	@%p2 bra 	$L__BB21_2;
$L__BB21_3:
	shl.b32 	%r10, %r1, 2;
	mov.u32 	%r11, __smem;
	add.s32 	%r12, %r11, %r10;
	st.shared.f32 	[%r12], %f11;
	bar.sync 	0;
	setp.ne.s32 	%p3, %r1, 0;
	@%p3 bra 	$L__BB21_5;
	ld.shared.f32 	%f9, [__smem];
	cvta.to.global.u64 	%rd6, %rd3;
	mul.wide.u32 	%rd7, %r2, 4;
	add.s64 	%rd8, %rd6, %rd7;
	st.global.f32 	[%rd8], %f9;
$L__BB21_5:
	ret;

}
	// .globl	_Z7reduce6IdLj1024ELb1EEvPT_S1_j
.visible .entry _Z7reduce6IdLj1024ELb1EEvPT_S1_j(
	.param .u64 .ptr .align 1 _Z7reduce6IdLj1024ELb1EEvPT_S1_j_param_0,
	.param .u64 .ptr .align 1 _Z7reduce6IdLj1024ELb1EEvPT_S1_j_param_1,
	.param .u32 _Z7reduce6IdLj1024ELb1EEvPT_S1_j_param_2
)
{
	.reg .pred 	%p<9>;
	.reg .b32 	%r<15>;
	.reg .b64 	%rd<11>;
	.reg .b64 	%fd<40>;

	ld.param.u64 	%rd2, [_Z7reduce6IdLj1024ELb1EEvPT_S1_j_param_0];
	ld.param.u64 	%rd3, [_Z7reduce6IdLj1024ELb1EEvPT_S1_j_param_1];
	ld.param.u32 	%r8, [_Z7reduce6IdLj1024ELb1EEvPT_S1_j_param_2];
	mov.u32 	%r1, %tid.x;
	mov.u32 	%r2, %ctaid.x;
	shl.b32 	%r9, %r2, 11;
	or.b32  	%r14, %r9, %r1;
	setp.ge.u32 	%p1, %r14, %r8;
	mov.f64 	%fd35, 0d0000000000000000;
	@%p1 bra 	$L__BB22_3;
	cvta.to.global.u64 	%rd1, %rd2;
	mov.u32 	%r10, %nctaid.x;
	shl.b32 	%r4, %r10, 11;
	mov.f64 	%fd35, 0d0000000000000000;
$L__BB22_2:
	mul.wide.u32 	%rd4, %r14, 8;
	add.s64 	%rd5, %rd1, %rd4;
	ld.global.f64 	%fd14, [%rd5];
	add.f64 	%fd15, %fd35, %fd14;
	add.s32 	%r11, %r14, 1024;
	mul.wide.u32 	%rd6, %r11, 8;
	add.s64 	%rd7, %rd1, %rd6;
	ld.global.f64 	%fd16, [%rd7];
	add.f64 	%fd35, %fd15, %fd16;
	add.s32 	%r14, %r14, %r4;
	setp.lt.u32 	%p2, %r14, %r8;
	@%p2 bra 	$L__BB22_2;
$L__BB22_3:
	shl.b32 	%r12, %r1, 3;
	mov.u32 	%r13, __smem_d;
	add.s32 	%r7, %r13, %r12;
	st.shared.f64 	[%r7], %fd35;
	bar.sync 	0;
	setp.gt.u32 	%p3, %r1, 511;
	@%p3 bra 	$L__BB22_5;
	ld.shared.f64 	%fd17, [%r7+4096];
	add.f64 	%fd35, %fd35, %fd17;
	st.shared.f64 	[%r7], %fd35;
$L__BB22_5:
	bar.sync 	0;
	setp.gt.u32 	%p4, %r1, 255;
	@%p4 bra 	$L__BB22_7;
	ld.shared.f64 	%fd18, [%r7+2048];
	add.f64 	%fd35, %fd35, %fd18;
	st.shared.f64 	[%r7], %fd35;
$L__BB22_7:
	bar.sync 	0;
	setp.gt.u32 	%p5, %r1, 127;
	@%p5 bra 	$L__BB22_9;
	ld.shared.f64 	%fd19, [%r7+1024];
	add.f64 	%fd35, %fd35, %fd19;
	st.shared.f64 	[%r7], %fd35;
$L__BB22_9:
	bar.sync 	0;
	setp.gt.u32 	%p6, %r1, 63;
	@%p6 bra 	$L__BB22_11;
	ld.shared.f64 	%fd20, [%r7+512];
	add.f64 	%fd35, %fd35, %fd20;
	st.shared.f64 	[%r7], %fd35;
$L__BB22_11:
	bar.sync 	0;
	setp.gt.u32 	%p7, %r1, 31;
	@%p7 bra 	$L__BB22_14;
	ld.volatile.shared.f64 	%fd21, [%r7+256];
	add.f64 	%fd22, %fd35, %fd21;
	st.volatile.shared.f64 	[%r7], %fd22;
	ld.volatile.shared.f64 	%fd23, [%r7+128];
	add.f64 	%fd24, %fd22, %fd23;
	st.volatile.shared.f64 	[%r7], %fd24;
	ld.volatile.shared.f64 	%fd25, [%r7+64];
	add.f64 	%fd26, %fd24, %fd25;
	st.volatile.shared.f64 	[%r7], %fd26;
	ld.volatile.shared.f64 	%fd27, [%r7+32];
	add.f64 	%fd28, %fd26, %fd27;
	st.volatile.shared.f64 	[%r7], %fd28;
	ld.volatile.shared.f64 	%fd29, [%r7+16];
	add.f64 	%fd30, %fd28, %fd29;
	st.volatile.shared.f64 	[%r7], %fd30;
	ld.volatile.shared.f64 	%fd31, [%r7+8];
	add.f64 	%fd32, %fd30, %fd31;
	st.volatile.shared.f64 	[%r7], %fd32;
	setp.ne.s32 	%p8, %r1, 0;
	@%p8 bra 	$L__BB22_14;
	ld.shared.f64 	%fd33, [__smem_d];
	cvta.to.global.u64 	%rd8, %rd3;
	mul.wide.u32 	%rd9, %r2, 8;
	add.s64 	%rd10, %rd8, %rd9;
	st.global.f64 	[%rd10], %fd33;
$L__BB22_14:
	ret;

}
	// .globl	_Z7reduce6IdLj512ELb1EEvPT_S1_j
.visible .entry _Z7reduce6IdLj512ELb1EEvPT_S1_j(
	.param .u64 .ptr .align 1 _Z7reduce6IdLj512ELb1EEvPT_S1_j_param_0,
	.param .u64 .ptr .align 1 _Z7reduce6IdLj512ELb1EEvPT_S1_j_param_1,
	.param .u32 _Z7reduce6IdLj512ELb1EEvPT_S1_j_param_2
)
{
	.reg .pred 	%p<8>;
	.reg .b32 	%r<15>;
	.reg .b64 	%rd<11>;
	.reg .b64 	%fd<36>;

	ld.param.u64 	%rd2, [_Z7reduce6IdLj512ELb1EEvPT_S1_j_param_0];
	ld.param.u64 	%rd3, [_Z7reduce6IdLj512ELb1EEvPT_S1_j_param_1];
	ld.param.u32 	%r8, [_Z7reduce6IdLj512ELb1EEvPT_S1_j_param_2];
	mov.u32 	%r1, %tid.x;
	mov.u32 	%r2, %ctaid.x;
	shl.b32 	%r9, %r2, 10;
	or.b32  	%r14, %r9, %r1;
	setp.ge.u32 	%p1, %r14, %r8;
	mov.f64 	%fd32, 0d0000000000000000;
	@%p1 bra 	$L__BB23_3;
	cvta.to.global.u64 	%rd1, %rd2;
	mov.u32 	%r10, %nctaid.x;
	shl.b32 	%r4, %r10, 10;
	mov.f64 	%fd32, 0d0000000000000000;
$L__BB23_2:
	mul.wide.u32 	%rd4, %r14, 8;
	add.s64 	%rd5, %rd1, %rd4;
	ld.global.f64 	%fd12, [%rd5];
	add.f64 	%fd13, %fd32, %fd12;
	add.s32 	%r11, %r14, 512;
	mul.wide.u32 	%rd6, %r11, 8;
	add.s64 	%rd7, %rd1, %rd6;
	ld.global.f64 	%fd14, [%rd7];
	add.f64 	%fd32, %fd13, %fd14;
	add.s32 	%r14, %r14, %r4;
	setp.lt.u32 	%p2, %r14, %r8;
	@%p2 bra 	$L__BB23_2;
$L__BB23_3:
	shl.b32 	%r12, %r1, 3;
	mov.u32 	%r13, __smem_d;
	add.s32 	%r7, %r13, %r12;
	st.shared.f64 	[%r7], %fd32;
	bar.sync 	0;
	setp.gt.u32 	%p3, %r1, 255;
	@%p3 bra 	$L__BB23_5;
	ld.shared.f64 	%fd15, [%r7+2048];
	add.f64 	%fd32, %fd32, %fd15;
	st.shared.f64 	[%r7], %fd32;
$L__BB23_5:
	bar.sync 	0;
	setp.gt.u32 	%p4, %r1, 127;
	@%p4 bra 	$L__BB23_7;
	ld.shared.f64 	%fd16, [%r7+1024];
	add.f64 	%fd32, %fd32, %fd16;
	st.shared.f64 	[%r7], %fd32;
$L__BB23_7:
	bar.sync 	0;
	setp.gt.u32 	%p5, %r1, 63;
	@%p5 bra 	$L__BB23_9;
	ld.shared.f64 	%fd17, [%r7+512];
	add.f64 	%fd32, %fd32, %fd17;
	st.shared.f64 	[%r7], %fd32;
$L__BB23_9:
	bar.sync 	0;
	setp.gt.u32 	%p6, %r1, 31;
	@%p6 bra 	$L__BB23_12;
	ld.volatile.shared.f64 	%fd18, [%r7+256];
	add.f64 	%fd19, %fd32, %fd18;
	st.volatile.shared.f64 	[%r7], %fd19;
	ld.volatile.shared.f64 	%fd20, [%r7+128];
	add.f64 	%fd21, %fd19, %fd20;
	st.volatile.shared.f64 	[%r7], %fd21;
	ld.volatile.shared.f64 	%fd22, [%r7+64];
	add.f64 	%fd23, %fd21, %fd22;
	st.volatile.shared.f64 	[%r7], %fd23;
	ld.volatile.shared.f64 	%fd24, [%r7+32];
	add.f64 	%fd25, %fd23, %fd24;
	st.volatile.shared.f64 	[%r7], %fd25;
	ld.volatile.shared.f64 	%fd26, [%r7+16];
	add.f64 	%fd27, %fd25, %fd26;
	st.volatile.shared.f64 	[%r7], %fd27;
	ld.volatile.shared.f64 	%fd28, [%r7+8];
	add.f64 	%fd29, %fd27, %fd28;
	st.volatile.shared.f64 	[%r7], %fd29;
	setp.ne.s32 	%p7, %r1, 0;
	@%p7 bra 	$L__BB23_12;
	ld.shared.f64 	%fd30, [__smem_d];
	cvta.to.global.u64 	%rd8, %rd3;
	mul.wide.u32 	%rd9, %r2, 8;
	add.s64 	%rd10, %rd8, %rd9;
	st.global.f64 	[%rd10], %fd30;
$L__BB23_12:
	ret;

}
	// .globl	_Z7reduce6IdLj256ELb1EEvPT_S1_j
.visible .entry _Z7reduce6IdLj256ELb1EEvPT_S1_j(
	.param .u64 .ptr .align 1 _Z7reduce6IdLj256ELb1EEvPT_S1_j_param_0,
	.param .u64 .ptr .align 1 _Z7reduce6IdLj256ELb1EEvPT_S1_j_param_1,
	.param .u32 _Z7reduce6IdLj256ELb1EEvPT_S1_j_param_2
)
{
	.reg .pred 	%p<7>;
	.reg .b32 	%r<15>;
	.reg .b64 	%rd<11>;
	.reg .b64 	%fd<32>;

	ld.param.u64 	%rd2, [_Z7reduce6IdLj256ELb1EEvPT_S1_j_param_0];
	ld.param.u64 	%rd3, [_Z7reduce6IdLj256ELb1EEvPT_S1_j_param_1];
	ld.param.u32 	%r8, [_Z7reduce6IdLj256ELb1EEvPT_S1_j_param_2];
	mov.u32 	%r1, %tid.x;
	mov.u32 	%r2, %ctaid.x;
	shl.b32 	%r9, %r2, 9;
	add.s32 	%r14, %r9, %r1;
	setp.ge.u32 	%p1, %r14, %r8;
	mov.f64 	%fd29, 0d0000000000000000;
	@%p1 bra 	$L__BB24_3;
	cvta.to.global.u64 	%rd1, %rd2;
	mov.u32 	%r10, %nctaid.x;
	shl.b32 	%r4, %r10, 9;
	mov.f64 	%fd29, 0d0000000000000000;
$L__BB24_2:
	mul.wide.u32 	%rd4, %r14, 8;
	add.s64 	%rd5, %rd1, %rd4;
	ld.global.f64 	%fd10, [%rd5];
	add.f64 	%fd11, %fd29, %fd10;
	add.s32 	%r11, %r14, 256;
	mul.wide.u32 	%rd6, %r11, 8;
	add.s64 	%rd7, %rd1, %rd6;
	ld.global.f64 	%fd12, [%rd7];
	add.f64 	%fd29, %fd11, %fd12;
	add.s32 	%r14, %r14, %r4;
	setp.lt.u32 	%p2, %r14, %r8;
	@%p2 bra 	$L__BB24_2;
$L__BB24_3:
	shl.b32 	%r12, %r1, 3;
	mov.u32 	%r13, __smem_d;
	add.s32 	%r7, %r13, %r12;
	st.shared.f64 	[%r7], %fd29;
	bar.sync 	0;
	setp.gt.u32 	%p3, %r1, 127;
	@%p3 bra 	$L__BB24_5;
	ld.shared.f64 	%fd13, [%r7+1024];
	add.f64 	%fd29, %fd29, %fd13;
	st.shared.f64 	[%r7], %fd29;
$L__BB24_5:
	bar.sync 	0;
	setp.gt.u32 	%p4, %r1, 63;
	@%p4 bra 	$L__BB24_7;
	ld.shared.f64 	%fd14, [%r7+512];
	add.f64 	%fd29, %fd29, %fd14;
	st.shared.f64 	[%r7], %fd29;
$L__BB24_7:
	bar.sync 	0;
	setp.gt.u32 	%p5, %r1, 31;
	@%p5 bra 	$L__BB24_10;
	ld.volatile.shared.f64 	%fd15, [%r7+256];
	add.f64 	%fd16, %fd29, %fd15;
	st.volatile.shared.f64 	[%r7], %fd16;
	ld.volatile.shared.f64 	%fd17, [%r7+128];
	add.f64 	%fd18, %fd16, %fd17;
	st.volatile.shared.f64 	[%r7], %fd18;
	ld.volatile.shared.f64 	%fd19, [%r7+64];
	add.f64 	%fd20, %fd18, %fd19;
	st.volatile.shared.f64 	[%r7], %fd20;
	ld.volatile.shared.f64 	%fd21, [%r7+32];
	add.f64 	%fd22, %fd20, %fd21;
	st.volatile.shared.f64 	[%r7], %fd22;
	ld.volatile.shared.f64 	%fd23, [%r7+16];
	add.f64 	%fd24, %fd22, %fd23;
	st.volatile.shared.f64 	[%r7], %fd24;
	ld.volatile.shared.f64 	%fd25, [%r7+8];
	add.f64 	%fd26, %fd24, %fd25;
	st.volatile.shared.f64 	[%r7], %fd26;
	setp.ne.s32 	%p6, %r1, 0;
	@%p6 bra 	$L__BB24_10;
	ld.shared.f64 	%fd27, [__smem_d];
	cvta.to.global.u64 	%rd8, %rd3;
	mul.wide.u32 	%rd9, %r2, 8;
	add.s64 	%rd10, %rd8, %rd9;
	st.global.f64 	[%rd10], %fd27;
$L__BB24_10:
	ret;

}
	// .globl	_Z7reduce6IdLj128ELb1EEvPT_S1_j
.visible .entry _Z7reduce6IdLj128ELb1EEvPT_S1_j(
	.param .u64 .ptr .align 1 _Z7reduce6IdLj128ELb1EEvPT_S1_j_param_0,
	.param .u64 .ptr .align 1 _Z7reduce6IdLj128ELb1EEvPT_S1_j_param_1,
	.param .u32 _Z7reduce6IdLj128ELb1EEvPT_S1_j_param_2
)
{
	.reg .pred 	%p<6>;
	.reg .b32 	%r<15>;
	.reg .b64 	%rd<11>;
	.reg .b64 	%fd<28>;

	ld.param.u64 	%rd2, [_Z7reduce6IdLj128ELb1EEvPT_S1_j_param_0];
	ld.param.u64 	%rd3, [_Z7reduce6IdLj128ELb1EEvPT_S1_j_param_1];
	ld.param.u32 	%r8, [_Z7reduce6IdLj128ELb1EEvPT_S1_j_param_2];
	mov.u32 	%r1, %tid.x;
	mov.u32 	%r2, %ctaid.x;
	shl.b32 	%r9, %r2, 8;
	add.s32 	%r14, %r9, %r1;
	setp.ge.u32 	%p1, %r14, %r8;
	mov.f64 	%fd26, 0d0000000000000000;
	@%p1 bra 	$L__BB25_3;
	cvta.to.global.u64 	%rd1, %rd2;
	mov.u32 	%r10, %nctaid.x;
	shl.b32 	%r4, %r10, 8;
	mov.f64 	%fd26, 0d0000000000000000;
$L__BB25_2:
	mul.wide.u32 	%rd4, %r14, 8;
	add.s64 	%rd5, %rd1, %rd4;
	ld.global.f64 	%fd8, [%rd5];
	add.f64 	%fd9, %fd26, %fd8;
	add.s32 	%r11, %r14, 128;
	mul.wide.u32 	%rd6, %r11, 8;
	add.s64 	%rd7, %rd1, %rd6;
	ld.global.f64 	%fd10, [%rd7];
	add.f64 	%fd26, %fd9, %fd10;
	add.s32 	%r14, %r14, %r4;
	setp.lt.u32 	%p2, %r14, %r8;
	@%p2 bra 	$L__BB25_2;
$L__BB25_3:
	shl.b32 	%r12, %r1, 3;
	mov.u32 	%r13, __smem_d;
	add.s32 	%r7, %r13, %r12;
	st.shared.f64 	[%r7], %fd26;
	bar.sync 	0;
	setp.gt.u32 	%p3, %r1, 63;
	@%p3 bra 	$L__BB25_5;
	ld.shared.f64 	%fd11, [%r7+512];
	add.f64 	%fd26, %fd26, %fd11;
	st.shared.f64 	[%r7], %fd26;
$L__BB25_5:
	bar.sync 	0;
	setp.gt.u32 	%p4, %r1, 31;
	@%p4 bra 	$L__BB25_8;
	ld.volatile.shared.f64 	%fd12, [%r7+256];
	add.f64 	%fd13, %fd26, %fd12;
	st.volatile.shared.f64 	[%r7], %fd13;
	ld.volatile.shared.f64 	%fd14, [%r7+128];
	add.f64 	%fd15, %fd13, %fd14;
	st.volatile.shared.f64 	[%r7], %fd15;
	ld.volatile.shared.f64 	%fd16, [%r7+64];
	add.f64 	%fd17, %fd15, %fd16;
	st.volatile.shared.f64 	[%r7], %fd17;
	ld.volatile.shared.f64 	%fd18, [%r7+32];
	add.f64 	%fd19, %fd17, %fd18;
	st.volatile.shared.f64 	[%r7], %fd19;
	ld.volatile.shared.f64 	%fd20, [%r7+16];
	add.f64 	%fd21, %fd19, %fd20;
	st.volatile.shared.f64 	[%r7], %fd21;
	ld.volatile.shared.f64 	%fd22, [%r7+8];
	add.f64 	%fd23, %fd21, %fd22;
	st.volatile.shared.f64 	[%r7], %fd23;
	setp.ne.s32 	%p5, %r1, 0;
	@%p5 bra 	$L__BB25_8;
	ld.shared.f64 	%fd24, [__smem_d];
	cvta.to.global.u64 	%rd8, %rd3;
	mul.wide.u32 	%rd9, %r2, 8;
	add.s64 	%rd10, %rd8, %rd9;
	st.global.f64 	[%rd10], %fd24;
$L__BB25_8:
	ret;

}
	// .globl	_Z7reduce6IdLj64ELb1EEvPT_S1_j
.visible .entry _Z7reduce6IdLj64ELb1EEvPT_S1_j(
	.param .u64 .ptr .align 1 _Z7reduce6IdLj64ELb1EEvPT_S1_j_param_0,
	.param .u64 .ptr .align 1 _Z7reduce6IdLj64ELb1EEvPT_S1_j_param_1,
	.param .u32 _Z7reduce6IdLj64ELb1EEvPT_S1_j_param_2
)
{
	.reg .pred 	%p<5>;
	.reg .b32 	%r<15>;
	.reg .b64 	%rd<11>;
	.reg .b64 	%fd<24>;

	ld.param.u64 	%rd2, [_Z7reduce6IdLj64ELb1EEvPT_S1_j_param_0];
	ld.param.u64 	%rd3, [_Z7reduce6IdLj64ELb1EEvPT_S1_j_param_1];
	ld.param.u32 	%r8, [_Z7reduce6IdLj64ELb1EEvPT_S1_j_param_2];
	mov.u32 	%r1, %tid.x;
	mov.u32 	%r2, %ctaid.x;
	shl.b32 	%r9, %r2, 7;
	add.s32 	%r14, %r9, %r1;
	setp.ge.u32 	%p1, %r14, %r8;
	mov.f64 	%fd23, 0d0000000000000000;
	@%p1 bra 	$L__BB26_3;
	cvta.to.global.u64 	%rd1, %rd2;
	mov.u32 	%r10, %nctaid.x;
	shl.b32 	%r4, %r10, 7;
	mov.f64 	%fd23, 0d0000000000000000;
$L__BB26_2:
	mul.wide.u32 	%rd4, %r14, 8;
	add.s64 	%rd5, %rd1, %rd4;
	ld.global.f64 	%fd6, [%rd5];
	add.f64 	%fd7, %fd23, %fd6;
	add.s32 	%r11, %r14, 64;
	mul.wide.u32 	%rd6, %r11, 8;
	add.s64 	%rd7, %rd1, %rd6;
	ld.global.f64 	%fd8, [%rd7];
	add.f64 	%fd23, %fd7, %fd8;
	add.s32 	%r14, %r14, %r4;
	setp.lt.u32 	%p2, %r14, %r8;
	@%p2 bra 	$L__BB26_2;
$L__BB26_3:
	shl.b32 	%r12, %r1, 3;
	mov.u32 	%r13, __smem_d;
	add.s32 	%r7, %r13, %r12;
	st.shared.f64 	[%r7], %fd23;
	bar.sync 	0;
	setp.gt.u32 	%p3, %r1, 31;
	@%p3 bra 	$L__BB26_6;
	ld.volatile.shared.f64 	%fd9, [%r7+256];
	add.f64 	%fd10, %fd23, %fd9;
	st.volatile.shared.f64 	[%r7], %fd10;
	ld.volatile.shared.f64 	%fd11, [%r7+128];
	add.f64 	%fd12, %fd10, %fd11;
	st.volatile.shared.f64 	[%r7], %fd12;
	ld.volatile.shared.f64 	%fd13, [%r7+64];
	add.f64 	%fd14, %fd12, %fd13;
	st.volatile.shared.f64 	[%r7], %fd14;
	ld.volatile.shared.f64 	%fd15, [%r7+32];
	add.f64 	%fd16, %fd14, %fd15;
	st.volatile.shared.f64 	[%r7], %fd16;
	ld.volatile.shared.f64 	%fd17, [%r7+16];
	add.f64 	%fd18, %fd16, %fd17;
	st.volatile.shared.f64 	[%r7], %fd18;
	ld.volatile.shared.f64 	%fd19, [%r7+8];
	add.f64 	%fd20, %fd18, %fd19;
	st.volatile.shared.f64 	[%r7], %fd20;
	setp.ne.s32 	%p4, %r1, 0;
	@%p4 bra 	$L__BB26_6;
	ld.shared.f64 	%fd21, [__smem_d];
	cvta.to.global.u64 	%rd8, %rd3;
	mul.wide.u32 	%rd9, %r2, 8;
	add.s64 	%rd10, %rd8, %rd9;
	st.global.f64 	[%rd10], %fd21;
$L__BB26_6:
	ret;

}
	// .globl	_Z7reduce6IdLj32ELb1EEvPT_S1_j
.visible .entry _Z7reduce6IdLj32ELb1EEvPT_S1_j(
	.param .u64 .ptr .align 1 _Z7reduce6IdLj32ELb1EEvPT_S1_j_param_0,
	.param .u64 .ptr .align 1 _Z7reduce6IdLj32ELb1EEvPT_S1_j_param_1,
	.param .u32 _Z7reduce6IdLj32ELb1EEvPT_S1_j_param_2
)
{
	.reg .pred 	%p<5>;
	.reg .b32 	%r<15>;
	.reg .b64 	%rd<11>;
	.reg .b64 	%fd<22>;

	ld.param.u64 	%rd2, [_Z7reduce6IdLj32ELb1EEvPT_S1_j_param_0];
	ld.param.u64 	%rd3, [_Z7reduce6IdLj32ELb1EEvPT_S1_j_param_1];
	ld.param.u32 	%r8, [_Z7reduce6IdLj32ELb1EEvPT_S1_j_param_2];
	mov.u32 	%r1, %tid.x;
	mov.u32 	%r2, %ctaid.x;
	shl.b32 	%r9, %r2, 6;
	add.s32 	%r14, %r9, %r1;
	setp.ge.u32 	%p1, %r14, %r8;
	mov.f64 	%fd21, 0d0000000000000000;
	@%p1 bra 	$L__BB27_3;
	cvta.to.global.u64 	%rd1, %rd2;
	mov.u32 	%r10, %nctaid.x;
	shl.b32 	%r4, %r10, 6;
	mov.f64 	%fd21, 0d0000000000000000;
$L__BB27_2:
	mul.wide.u32 	%rd4, %r14, 8;
	add.s64 	%rd5, %rd1, %rd4;
	ld.global.f64 	%fd6, [%rd5];
	add.f64 	%fd7, %fd21, %fd6;
	add.s32 	%r11, %r14, 32;
	mul.wide.u32 	%rd6, %r11, 8;
	add.s64 	%rd7, %rd1, %rd6;
	ld.global.f64 	%fd8, [%rd7];
	add.f64 	%fd21, %fd7, %fd8;
	add.s32 	%r14, %r14, %r4;
	setp.lt.u32 	%p2, %r14, %r8;
	@%p2 bra 	$L__BB27_2;
$L__BB27_3:
	shl.b32 	%r12, %r1, 3;
	mov.u32 	%r13, __smem_d;
	add.s32 	%r7, %r13, %r12;
	st.shared.f64 	[%r7], %fd21;
	bar.sync 	0;
	setp.gt.u32 	%p3, %r1, 31;
	@%p3 bra 	$L__BB27_6;
	ld.volatile.shared.f64 	%fd9, [%r7+128];
	add.f64 	%fd10, %fd21, %fd9;
	st.volatile.shared.f64 	[%r7], %fd10;
	ld.volatile.shared.f64 	%fd11, [%r7+64];
	add.f64 	%fd12, %fd10, %fd11;
	st.volatile.shared.f64 	[%r7], %fd12;
	ld.volatile.shared.f64 	%fd13, [%r7+32];
	add.f64 	%fd14, %fd12, %fd13;
	st.volatile.shared.f64 	[%r7], %fd14;
	ld.volatile.shared.f64 	%fd15, [%r7+16];
	add.f64 	%fd16, %fd14, %fd15;
	st.volatile.shared.f64 	[%r7], %fd16;
	ld.volatile.shared.f64 	%fd17, [%r7+8];
	add.f64 	%fd18, %fd16, %fd17;
	st.volatile.shared.f64 	[%r7], %fd18;
	setp.ne.s32 	%p4, %r1, 0;
	@%p4 bra 	$L__BB27_6;
	ld.shared.f64 	%fd19, [__smem_d];
	cvta.to.global.u64 	%rd8, %rd3;
	mul.wide.u32 	%rd9, %r2, 8;
	add.s64 	%rd10, %rd8, %rd9;
	st.global.f64 	[%rd10], %fd19;
$L__BB27_6:
	ret;

}
	// .globl	_Z7reduce6IdLj16ELb1EEvPT_S1_j
.visible .entry _Z7reduce6IdLj16ELb1EEvPT_S1_j(
	.param .u64 .ptr .align 1 _Z7reduce6IdLj16ELb1EEvPT_S1_j_param_0,
	.param .u64 .ptr .align 1 _Z7reduce6IdLj16ELb1EEvPT_S1_j_param_1,
	.param .u32 _Z7reduce6IdLj16ELb1EEvPT_S1_j_param_2
)
{
	.reg .pred 	%p<5>;
	.reg .b32 	%r<15>;
	.reg .b64 	%rd<11>;
	.reg .b64 	%fd<20>;

	ld.param.u64 	%rd2, [_Z7reduce6IdLj16ELb1EEvPT_S1_j_param_0];
	ld.param.u64 	%rd3, [_Z7reduce6IdLj16ELb1EEvPT_S1_j_param_1];
	ld.param.u32 	%r8, [_Z7reduce6IdLj16ELb1EEvPT_S1_j_param_2];
	mov.u32 	%r1, %tid.x;
	mov.u32 	%r2, %ctaid.x;
	shl.b32 	%r9, %r2, 5;
	add.s32 	%r14, %r9, %r1;
	setp.ge.u32 	%p1, %r14, %r8;
	mov.f64 	%fd19, 0d0000000000000000;
	@%p1 bra 	$L__BB28_3;
	cvta.to.global.u64 	%rd1, %rd2;
	mov.u32 	%r10, %nctaid.x;
	shl.b32 	%r4, %r10, 5;
	mov.f64 	%fd19, 0d0000000000000000;
$L__BB28_2:
	mul.wide.u32 	%rd4, %r14, 8;
	add.s64 	%rd5, %rd1, %rd4;
	ld.global.f64 	%fd6, [%rd5];
	add.f64 	%fd7, %fd19, %fd6;
	add.s32 	%r11, %r14, 16;
	mul.wide.u32 	%rd6, %r11, 8;
	add.s64 	%rd7, %rd1, %rd6;
	ld.global.f64 	%fd8, [%rd7];
	add.f64 	%fd19, %fd7, %fd8;
	add.s32 	%r14, %r14, %r4;
	setp.lt.u32 	%p2, %r14, %r8;
	@%p2 bra 	$L__BB28_2;
$L__BB28_3:
	shl.b32 	%r12, %r1, 3;
	mov.u32 	%r13, __smem_d;
	add.s32 	%r7, %r13, %r12;
	st.shared.f64 	[%r7], %fd19;
	bar.sync 	0;
	setp.gt.u32 	%p3, %r1, 31;
	@%p3 bra 	$L__BB28_6;
	ld.volatile.shared.f64 	%fd9, [%r7+64];
	add.f64 	%fd10, %fd19, %fd9;
	st.volatile.shared.f64 	[%r7], %fd10;
	ld.volatile.shared.f64 	%fd11, [%r7+32];
	add.f64 	%fd12, %fd10, %fd11;
	st.volatile.shared.f64 	[%r7], %fd12;
	ld.volatile.shared.f64 	%fd13, [%r7+16];
	add.f64 	%fd14, %fd12, %fd13;
	st.volatile.shared.f64 	[%r7], %fd14;
	ld.volatile.shared.f64 	%fd15, [%r7+8];
	add.f64 	%fd16, %fd14, %fd15;
	st.volatile.shared.f64 	[%r7], %fd16;
	setp.ne.s32 	%p4, %r1, 0;
	@%p4 bra 	$L__BB28_6;
	ld.shared.f64 	%fd17, [__smem_d];
	cvta.to.global.u64 	%rd8, %rd3;
	mul.wide.u32 	%rd9, %r2, 8;
	add.s64 	%rd10, %rd8, %rd9;
	st.global.f64 	[%rd10], %fd17;
$L__BB28_6:
	ret;

}
	// .globl	_Z7reduce6IdLj8ELb1EEvPT_S1_j
.visible .entry _Z7reduce6IdLj8ELb1EEvPT_S1_j(
	.param .u64 .ptr .align 1 _Z7reduce6IdLj8ELb1EEvPT_S1_j_param_0,
	.param .u64 .ptr .align 1 _Z7reduce6IdLj8ELb1EEvPT_S1_j_param_1,
	.param .u32 _Z7reduce6IdLj8ELb1EEvPT_S1_j_param_2
)
{
	.reg .pred 	%p<5>;
	.reg .b32 	%r<15>;
	.reg .b64 	%rd<11>;
	.reg .b64 	%fd<18>;

	ld.param.u64 	%rd2, [_Z7reduce6IdLj8ELb1EEvPT_S1_j_param_0];
	ld.param.u64 	%rd3, [_Z7reduce6IdLj8ELb1EEvPT_S1_j_param_1];
	ld.param.u32 	%r8, [_Z7reduce6IdLj8ELb1EEvPT_S1_j_param_2];
	mov.u32 	%r1, %tid.x;
	mov.u32 	%r2, %ctaid.x;
	shl.b32 	%r9, %r2, 4;
	add.s32 	%r14, %r9, %r1;
	setp.ge.u32 	%p1, %r14, %r8;
	mov.f64 	%fd17, 0d0000000000000000;
	@%p1 bra 	$L__BB29_3;
	cvta.to.global.u64 	%rd1, %rd2;
	mov.u32 	%r10, %nctaid.x;
	shl.b32 	%r4, %r10, 4;
	mov.f64 	%fd17, 0d0000000000000000;
$L__BB29_2:
	mul.wide.u32 	%rd4, %r14, 8;
	add.s64 	%rd5, %rd1, %rd4;
	ld.global.f64 	%fd6, [%rd5];
	add.f64 	%fd7, %fd17, %fd6;
	add.s32 	%r11, %r14, 8;
	mul.wide.u32 	%rd6, %r11, 8;
	add.s64 	%rd7, %rd1, %rd6;
	ld.global.f64 	%fd8, [%rd7];
	add.f64 	%fd17, %fd7, %fd8;
	add.s32 	%r14, %r14, %r4;
	setp.lt.u32 	%p2, %r14, %r8;
	@%p2 bra 	$L__BB29_2;
$L__BB29_3:
	shl.b32 	%r12, %r1, 3;
	mov.u32 	%r13, __smem_d;
	add.s32 	%r7, %r13, %r12;
	st.shared.f64 	[%r7], %fd17;
	bar.sync 	0;
	setp.gt.u32 	%p3, %r1, 31;
	@%p3 bra 	$L__BB29_6;
	ld.volatile.shared.f64 	%fd9, [%r7+32];
	add.f64 	%fd10, %fd17, %fd9;
	st.volatile.shared.f64 	[%r7], %fd10;
	ld.volatile.shared.f64 	%fd11, [%r7+16];
	add.f64 	%fd12, %fd10, %fd11;
	st.volatile.shared.f64 	[%r7], %fd12;
	ld.volatile.shared.f64 	%fd13, [%r7+8];
	add.f64 	%fd14, %fd12, %fd13;
	st.volatile.shared.f64 	[%r7], %fd14;
	setp.ne.s32 	%p4, %r1, 0;
	@%p4 bra 	$L__BB29_6;
	ld.shared.f64 	%fd15, [__smem_d];
	cvta.to.global.u64 	%rd8, %rd3;
	mul.wide.u32 	%rd9, %r2, 8;
	add.s64 	%rd10, %rd8, %rd9;
	st.global.f64 	[%rd10], %fd15;
$L__BB29_6:
	ret;

}
	// .globl	_Z7reduce6IdLj4ELb1EEvPT_S1_j
.visible .entry _Z7reduce6IdLj4ELb1EEvPT_S1_j(
	.param .u64 .ptr .align 1 _Z7reduce6IdLj4ELb1EEvPT_S1_j_param_0,
	.param .u64 .ptr .align 1 _Z7reduce6IdLj4ELb1EEvPT_S1_j_param_1,
	.param .u32 _Z7reduce6IdLj4ELb1EEvPT_S1_j_param_2
)
{
	.reg .pred 	%p<5>;
	.reg .b32 	%r<15>;
	.reg .b64 	%rd<11>;
	.reg .b64 	%fd<16>;

	ld.param.u64 	%rd2, [_Z7reduce6IdLj4ELb1EEvPT_S1_j_param_0];
	ld.param.u64 	%rd3, [_Z7reduce6IdLj4ELb1EEvPT_S1_j_param_1];
	ld.param.u32 	%r8, [_Z7reduce6IdLj4ELb1EEvPT_S1_j_param_2];
	mov.u32 	%r1, %tid.x;
	mov.u32 	%r2, %ctaid.x;
	shl.b32 	%r9, %r2, 3;
	add.s32 	%r14, %r9, %r1;
	setp.ge.u32 	%p1, %r14, %r8;
	mov.f64 	%fd15, 0d0000000000000000;
	@%p1 bra 	$L__BB30_3;
	cvta.to.global.u64 	%rd1, %rd2;
	mov.u32 	%r10, %nctaid.x;
	shl.b32 	%r4, %r10, 3;
	mov.f64 	%fd15, 0d0000000000000000;
$L__BB30_2:
	mul.wide.u32 	%rd4, %r14, 8;
	add.s64 	%rd5, %rd1, %rd4;
	ld.global.f64 	%fd6, [%rd5];
	add.f64 	%fd7, %fd15, %fd6;
	add.s32 	%r11, %r14, 4;
	mul.wide.u32 	%rd6, %r11, 8;
	add.s64 	%rd7, %rd1, %rd6;
	ld.global.f64 	%fd8, [%rd7];
	add.f64 	%fd15, %fd7, %fd8;
	add.s32 	%r14, %r14, %r4;
	setp.lt.u32 	%p2, %r14, %r8;
	@%p2 bra 	$L__BB30_2;
$L__BB30_3:
	shl.b32 	%r12, %r1, 3;
	mov.u32 	%r13, __smem_d;
	add.s32 	%r7, %r13, %r12;
	st.shared.f64 	[%r7], %fd15;
	bar.sync 	0;
	setp.gt.u32 	%p3, %r1, 31;
	@%p3 bra 	$L__BB30_6;
	ld.volatile.shared.f64 	%fd9, [%r7+16];
	add.f64 	%fd10, %fd15, %fd9;
	st.volatile.shared.f64 	[%r7], %fd10;
	ld.volatile.shared.f64 	%fd11, [%r7+8];
	add.f64 	%fd12, %fd10, %fd11;
	st.volatile.shared.f64 	[%r7], %fd12;
	setp.ne.s32 	%p4, %r1, 0;
	@%p4 bra 	$L__BB30_6;
	ld.shared.f64 	%fd13, [__smem_d];
	cvta.to.global.u64 	%rd8, %rd3;
	mul.wide.u32 	%rd9, %r2, 8;
	add.s64 	%rd10, %rd8, %rd9;
	st.global.f64 	[%rd10], %fd13;
$L__BB30_6:
	ret;

}
	// .globl	_Z7reduce6IdLj2ELb1EEvPT_S1_j
.visible .entry _Z7reduce6IdLj2ELb1EEvPT_S1_j(
	.param .u64 .ptr .align 1 _Z7reduce6IdLj2ELb1EEvPT_S1_j_param_0,
	.param .u64 .ptr .align 1 _Z7reduce6IdLj2ELb1EEvPT_S1_j_param_1,
	.param .u32 _Z7reduce6IdLj2ELb1EEvPT_S1_j_param_2
)
{
	.reg .pred 	%p<5>;
	.reg .b32 	%r<15>;
	.reg .b64 	%rd<11>;
	.reg .b64 	%fd<14>;

	ld.param.u64 	%rd2, [_Z7reduce6IdLj2ELb1EEvPT_S1_j_param_0];
	ld.param.u64 	%rd3, [_Z7reduce6IdLj2ELb1EEvPT_S1_j_param_1];
	ld.param.u32 	%r8, [_Z7reduce6IdLj2ELb1EEvPT_S1_j_param_2];
	mov.u32 	%r1, %tid.x;
	mov.u32 	%r2, %ctaid.x;
	shl.b32 	%r9, %r2, 2;
	add.s32 	%r14, %r9, %r1;
	setp.ge.u32 	%p1, %r14, %r8;
	mov.f64 	%fd13, 0d0000000000000000;
	@%p1 bra 	$L__BB31_3;
	cvta.to.global.u64 	%rd1, %rd2;
	mov.u32 	%r10, %nctaid.x;
	shl.b32 	%r4, %r10, 2;
	mov.f64 	%fd13, 0d0000000000000000;
$L__BB31_2:
	mul.wide.u32 	%rd4, %r14, 8;
	add.s64 	%rd5, %rd1, %rd4;
	ld.global.f64 	%fd6, [%rd5];
	add.f64 	%fd7, %fd13, %fd6;
	add.s32 	%r11, %r14, 2;
	mul.wide.u32 	%rd6, %r11, 8;
	add.s64 	%rd7, %rd1, %rd6;
	ld.global.f64 	%fd8, [%rd7];
	add.f64 	%fd13, %fd7, %fd8;
	add.s32 	%r14, %r14, %r4;
	setp.lt.u32 	%p2, %r14, %r8;
	@%p2 bra 	$L__BB31_2;
$L__BB31_3:
	shl.b32 	%r12, %r1, 3;
	mov.u32 	%r13, __smem_d;
	add.s32 	%r7, %r13, %r12;
	st.shared.f64 	[%r7], %fd13;
	bar.sync 	0;
	setp.gt.u32 	%p3, %r1, 31;
	@%p3 bra 	$L__BB31_6;
	ld.volatile.shared.f64 	%fd9, [%r7+8];
	add.f64 	%fd10, %fd13, %fd9;
	st.volatile.shared.f64 	[%r7], %fd10;
	setp.ne.s32 	%p4, %r1, 0;
	@%p4 bra 	$L__BB31_6;
	ld.shared.f64 	%fd11, [__smem_d];
	cvta.to.global.u64 	%rd8, %rd3;
	mul.wide.u32 	%rd9, %r2, 8;
	add.s64 	%rd10, %rd8, %rd9;
	st.global.f64 	[%rd10], %fd11;
$L__BB31_6:
	ret;

}
	// .globl	_Z7reduce6IdLj1ELb1EEvPT_S1_j
.visible .entry _Z7reduce6IdLj1ELb1EEvPT_S1_j(
	.param .u64 .ptr .align 1 _Z7reduce6IdLj1ELb1EEvPT_S1_j_param_0,
	.param .u64 .ptr .align 1 _Z7reduce6IdLj1ELb1EEvPT_S1_j_param_1,
	.param .u32 _Z7reduce6IdLj1ELb1EEvPT_S1_j_param_2
)
{
	.reg .pred 	%p<4>;
	.reg .b32 	%r<14>;
	.reg .b64 	%rd<9>;
	.reg .b64 	%fd<12>;

	ld.param.u64 	%rd2, [_Z7reduce6IdLj1ELb1EEvPT_S1_j_param_0];
	ld.param.u64 	%rd3, [_Z7reduce6IdLj1ELb1EEvPT_S1_j_param_1];
	ld.param.u32 	%r7, [_Z7reduce6IdLj1ELb1EEvPT_S1_j_param_2];
	mov.u32 	%r1, %tid.x;
	mov.u32 	%r2, %ctaid.x;
	shl.b32 	%r8, %r2, 1;
	add.s32 	%r13, %r8, %r1;
	setp.ge.u32 	%p1, %r13, %r7;
	mov.f64 	%fd11, 0d0000000000000000;
	@%p1 bra 	$L__BB32_3;
	mov.u32 	%r9, %nctaid.x;
	shl.b32 	%r4, %r9, 1;
	cvta.to.global.u64 	%rd1, %rd2;
	mov.f64 	%fd11, 0d0000000000000000;
$L__BB32_2:
	mul.wide.u32 	%rd4, %r13, 8;
	add.s64 	%rd5, %rd1, %rd4;
	ld.global.f64 	%fd6, [%rd5];
	add.f64 	%fd7, %fd11, %fd6;
	ld.global.f64 	%fd8, [%rd5+8];
	add.f64 	%fd11, %fd7, %fd8;
	add.s32 	%r13, %r13, %r4;
	setp.lt.u32 	%p2, %r13, %r7;
	@%p2 bra 	$L__BB32_2;
$L__BB32_3:
	shl.b32 	%r10, %r1, 3;
	mov.u32 	%r11, __smem_d;
	add.s32 	%r12, %r11, %r10;
	st.shared.f64 	[%r12], %fd11;
	bar.sync 	0;
	setp.ne.s32 	%p3, %r1, 0;
	@%p3 bra 	$L__BB32_5;
	ld.shared.f64 	%fd9, [__smem_d];
	cvta.to.global.u64 	%rd6, %rd3;
	mul.wide.u32 	%rd7, %r2, 8;
	add.s64 	%rd8, %rd6, %rd7;
	st.global.f64 	[%rd8], %fd9;
$L__BB32_5:
	ret;

}


// ===== COMPILED SASS (sm_100) =====

	.target	sm_100

	.elftype	@"ET_EXEC"


//--------------------- .note.nv.tkinfo           --------------------------
	.section	.note.nv.tkinfo,"",@"SHT_NOTE"
	.sectionflags	@"SHF_NOTE_NV_TKINFO"
	.tkinfo
        /*0018*/ 	.word	0x00000002
        /*0030*/ 	.string	""
        /*0030*/ 	.string	"ptxas"
        /*0030*/ 	.string	"Cuda compilation tools, release 13.0, V13.0.88"
        /*0030*/ 	.string	"Build cuda_13.0.r13.0/compiler.36424714_0"
        /*0030*/ 	.string	"-arch sm_100 -m 64 "



//--------------------- .note.nv.cuinfo           --------------------------
	.section	.note.nv.cuinfo,"",@"SHT_NOTE"
	.sectionflags	@"SHF_NOTE_NV_CUINFO"
        /*0018*/ 	.short	0x0002
        /*001a*/ 	.short	0x0064
        /*001c*/ 	.short	0x0082
	.zero		2


//--------------------- .nv.info                  --------------------------
	.section	.nv.info,"",@"SHT_CUDA_INFO"
	.align	4


	//----- nvinfo : EIATTR_REGCOUNT
	.align		4
        /*0000*/ 	.byte	0x04, 0x2f
        /*0002*/ 	.short	(.L_1 - .L_0)
	.align		4
.L_0:
        /*0004*/ 	.word	index@(_Z7reduce6IiLj1024ELb1EEvPT_S1_j)
        /*0008*/ 	.word	0x0000000f


	//----- nvinfo : EIATTR_FRAME_SIZE
	.align		4
.L_1:
        /*000c*/ 	.byte	0x04, 0x11
        /*000e*/ 	.short	(.L_3 - .L_2)
	.align		4
.L_2:
        /*0010*/ 	.word	index@(_Z7reduce6IiLj1024ELb1EEvPT_S1_j)
        /*0014*/ 	.word	0x00000000


	//----- nvinfo : EIATTR_REGCOUNT
	.align		4
.L_3:
        /*0018*/ 	.byte	0x04, 0x2f
        /*001a*/ 	.short	(.L_5 - .L_4)
	.align		4
.L_4:
        /*001c*/ 	.word	index@(_Z7reduce6IiLj512ELb1EEvPT_S1_j)
        /*0020*/ 	.word	0x0000000f


	//----- nvinfo : EIATTR_FRAME_SIZE
	.align		4
.L_5:
        /*0024*/ 	.byte	0x04, 0x11
        /*0026*/ 	.short	(.L_7 - .L_6)
	.align		4
.L_6:
        /*0028*/ 	.word	index@(_Z7reduce6IiLj512ELb1EEvPT_S1_j)
        /*002c*/ 	.word	0x00000000


	//----- nvinfo : EIATTR_REGCOUNT
	.align		4
.L_7:
        /*0030*/ 	.byte	0x04, 0x2f
        /*0032*/ 	.short	(.L_9 - .L_8)
	.align		4
.L_8:
        /*0034*/ 	.word	index@(_Z7reduce6IiLj256ELb1EEvPT_S1_j)
        /*0038*/ 	.word	0x0000000e


	//----- nvinfo : EIATTR_FRAME_SIZE
	.align		4
.L_9:
        /*003c*/ 	.byte	0x04, 0x11
        /*003e*/ 	.short	(.L_11 - .L_10)
	.align		4
.L_10:
        /*0040*/ 	.word	index@(_Z7reduce6IiLj256ELb1EEvPT_S1_j)
        /*0044*/ 	.word	0x00000000


	//----- nvinfo : EIATTR_REGCOUNT
	.align		4
.L_11:
        /*0048*/ 	.byte	0x04, 0x2f
        /*004a*/ 	.short	(.L_13 - .L_12)
	.align		4
.L_12:
        /*004c*/ 	.word	index@(_Z7reduce6IiLj128ELb1EEvPT_S1_j)
        /*0050*/ 	.word	0x0000000e


	//----- nvinfo : EIATTR_FRAME_SIZE
	.align		4
.L_13:
        /*0054*/ 	.byte	0x04, 0x11
        /*0056*/ 	.short	(.L_15 - .L_14)
	.align		4
.L_14:
        /*0058*/ 	.word	index@(_Z7reduce6IiLj128ELb1EEvPT_S1_j)
        /*005c*/ 	.word	0x00000000


	//----- nvinfo : EIATTR_REGCOUNT
	.align		4
.L_15:
        /*0060*/ 	.byte	0x04, 0x2f
        /*0062*/ 	.short	(.L_17 - .L_16)
	.align		4
.L_16:
        /*0064*/ 	.word	index@(_Z7reduce6IiLj64ELb1EEvPT_S1_j)
        /*0068*/ 	.word	0x0000000e


	//----- nvinfo : EIATTR_FRAME_SIZE
	.align		4
.L_17:
        /*006c*/ 	.byte	0x04, 0x11
        /*006e*/ 	.short	(.L_19 - .L_18)
	.align		4
.L_18:
        /*0070*/ 	.word	index@(_Z7reduce6IiLj64ELb1EEvPT_S1_j)
        /*0074*/ 	.word	0x00000000


	//----- nvinfo : EIATTR_REGCOUNT
	.align		4
.L_19:
        /*0078*/ 	.byte	0x04, 0x2f
        /*007a*/ 	.short	(.L_21 - .L_20)
	.align		4
.L_20:
        /*007c*/ 	.word	index@(_Z7reduce6IiLj32ELb1EEvPT_S1_j)
        /*0080*/ 	.word	0x0000000e


	//----- nvinfo : EIATTR_FRAME_SIZE
	.align		4
.L_21:
        /*0084*/ 	.byte	0x04, 0x11
        /*0086*/ 	.short	(.L_23 - .L_22)
	.align		4
.L_22:
        /*0088*/ 	.word	index@(_Z7reduce6IiLj32ELb1EEvPT_S1_j)
        /*008c*/ 	.word	0x00000000


	//----- nvinfo : EIATTR_REGCOUNT
	.align		4
.L_23:
        /*0090*/ 	.byte	0x04, 0x2f
        /*0092*/ 	.short	(.L_25 - .L_24)
	.align		4
.L_24:
        /*0094*/ 	.word	index@(_Z7reduce6IiLj16ELb1EEvPT_S1_j)
        /*0098*/ 	.word	0x0000000e


	//----- nvinfo : EIATTR_FRAME_SIZE
	.align		4
.L_25:
        /*009c*/ 	.byte	0x04, 0x11
        /*009e*/ 	.short	(.L_27 - .L_26)
	.align		4
.L_26:
        /*00a0*/ 	.word	index@(_Z7reduce6IiLj16ELb1EEvPT_S1_j)
        /*00a4*/ 	.word	0x00000000


	//----- nvinfo : EIATTR_REGCOUNT
	.align		4
.L_27:
        /*00a8*/ 	.byte	0x04, 0x2f
        /*00aa*/ 	.short	(.L_29 - .L_28)
	.align		4
.L_28:
        /*00ac*/ 	.word	index@(_Z7reduce6IiLj8ELb1EEvPT_S1_j)
        /*00b0*/ 	.word	0x0000000e


	//----- nvinfo : EIATTR_FRAME_SIZE
	.align		4
.L_29:
        /*00b4*/ 	.byte	0x04, 0x11
        /*00b6*/ 	.short	(.L_31 - .L_30)
	.align		4
.L_30:
        /*00b8*/ 	.word	index@(_Z7reduce6IiLj8ELb1EEvPT_S1_j)
        /*00bc*/ 	.word	0x00000000


	//----- nvinfo : EIATTR_REGCOUNT
	.align		4
.L_31:
        /*00c0*/ 	.byte	0x04, 0x2f
        /*00c2*/ 	.short	(.L_33 - .L_32)
	.align		4
.L_32:
        /*00c4*/ 	.word	index@(_Z7reduce6IiLj4ELb1EEvPT_S1_j)
        /*00c8*/ 	.word	0x0000000e


	//----- nvinfo : EIATTR_FRAME_SIZE
	.align		4
.L_33:
        /*00cc*/ 	.byte	0x04, 0x11
        /*00ce*/ 	.short	(.L_35 - .L_34)
	.align		4
.L_34:
        /*00d0*/ 	.word	index@(_Z7reduce6IiLj4ELb1EEvPT_S1_j)
        /*00d4*/ 	.word	0x00000000


	//----- nvinfo : EIATTR_REGCOUNT
	.align		4
.L_35:
        /*00d8*/ 	.byte	0x04, 0x2f
        /*00da*/ 	.short	(.L_37 - .L_36)
	.align		4
.L_36:
        /*00dc*/ 	.word	index@(_Z7reduce6IiLj2ELb1EEvPT_S1_j)
        /*00e0*/ 	.word	0x0000000e


	//----- nvinfo : EIATTR_FRAME_SIZE
	.align		4
.L_37:
        /*00e4*/ 	.byte	0x04, 0x11
        /*00e6*/ 	.short	(.L_39 - .L_38)
	.align		4
.L_38:
        /*00e8*/ 	.word	index@(_Z7reduce6IiLj2ELb1EEvPT_S1_j)
        /*00ec*/ 	.word	0x00000000


	//----- nvinfo : EIATTR_REGCOUNT
	.align		4
.L_39:
        /*00f0*/ 	.byte	0x04, 0x2f
        /*00f2*/ 	.short	(.L_41 - .L_40)
	.align		4
.L_40:
        /*00f4*/ 	.word	index@(_Z7reduce6IiLj1ELb1EEvPT_S1_j)
        /*00f8*/ 	.word	0x0000000e


	//----- nvinfo : EIATTR_FRAME_SIZE
	.align		4
.L_41:
        /*00fc*/ 	.byte	0x04, 0x11
        /*00fe*/ 	.short	(.L_43 - .L_42)
	.align		4
.L_42:
        /*0100*/ 	.word	index@(_Z7reduce6IiLj1ELb1EEvPT_S1_j)
        /*0104*/ 	.word	0x00000000


	//----- nvinfo : EIATTR_REGCOUNT
	.align		4
.L_43:
        /*0108*/ 	.byte	0x04, 0x2f
        /*010a*/ 	.short	(.L_45 - .L_44)
	.align		4
.L_44:
        /*010c*/ 	.word	index@(_Z7reduce6IfLj1024ELb1EEvPT_S1_j)
        /*0110*/ 	.word	0x0000000f


	//----- nvinfo : EIATTR_FRAME_SIZE
	.align		4
.L_45:
        /*0114*/ 	.byte	0x04, 0x11
        /*0116*/ 	.short	(.L_47 - .L_46)
	.align		4
.L_46:
        /*0118*/ 	.word	index@(_Z7reduce6IfLj1024ELb1EEvPT_S1_j)
        /*011c*/ 	.word	0x00000000


	//----- nvinfo : EIATTR_REGCOUNT
	.align		4
.L_47:
        /*0120*/ 	.byte	0x04, 0x2f
        /*0122*/ 	.short	(.L_49 - .L_48)
	.align		4
.L_48:
        /*0124*/ 	.word	index@(_Z7reduce6IfLj512ELb1EEvPT_S1_j)
        /*0128*/ 	.word	0x0000000f


	//----- nvinfo : EIATTR_FRAME_SIZE
	.align		4
.L_49:
        /*012c*/ 	.byte	0x04, 0x11
        /*012e*/ 	.short	(.L_51 - .L_50)
	.align		4
.L_50:
        /*0130*/ 	.word	index@(_Z7reduce6IfLj512ELb1EEvPT_S1_j)
        /*0134*/ 	.word	0x00000000


	//----- nvinfo : EIATTR_REGCOUNT
	.align		4
.L_51:
        /*0138*/ 	.byte	0x04, 0x2f
        /*013a*/ 	.short	(.L_53 - .L_52)
	.align		4
.L_52:
        /*013c*/ 	.word	index@(_Z7reduce6IfLj256ELb1EEvPT_S1_j)
        /*0140*/ 	.word	0x0000000e


	//----- nvinfo : EIATTR_FRAME_SIZE
	.align		4
.L_53:
        /*0144*/ 	.byte	0x04, 0x11
        /*0146*/ 	.short	(.L_55 - .L_54)
	.align		4
.L_54:
        /*0148*/ 	.word	index@(_Z7reduce6IfLj256ELb1EEvPT_S1_j)
        /*014c*/ 	.word	0x00000000


	//----- nvinfo : EIATTR_REGCOUNT
	.align		4
.L_55:
        /*0150*/ 	.byte	0x04, 0x2f
        /*0152*/ 	.short	(.L_57 - .L_56)
	.align		4
.L_56:
        /*0154*/ 	.word	index@(_Z7reduce6IfLj128ELb1EEvPT_S1_j)
        /*0158*/ 	.word	0x0000000e


	//----- nvinfo : EIATTR_FRAME_SIZE
	.align		4
.L_57:
        /*015c*/ 	.byte	0x04, 0x11
        /*015e*/ 	.short	(.L_59 - .L_58)
	.align		4
.L_58:
        /*0160*/ 	.word	index@(_Z7reduce6IfLj128ELb1EEvPT_S1_j)
        /*0164*/ 	.word	0x00000000


	//----- nvinfo : EIATTR_REGCOUNT
	.align		4
.L_59:
        /*0168*/ 	.byte	0x04, 0x2f
        /*016a*/ 	.short	(.L_61 - .L_60)
	.align		4
.L_60:
        /*016c*/ 	.word	index@(_Z7reduce6IfLj64ELb1EEvPT_S1_j)
        /*0170*/ 	.word	0x0000000e


	//----- nvinfo : EIATTR_FRAME_SIZE
	.align		4
.L_61:
        /*0174*/ 	.byte	0x04, 0x11
        /*0176*/ 	.short	(.L_63 - .L_62)
	.align		4
.L_62:
        /*0178*/ 	.word	index@(_Z7reduce6IfLj64ELb1EEvPT_S1_j)
        /*017c*/ 	.word	0x00000000


	//----- nvinfo : EIATTR_REGCOUNT
	.align		4
.L_63:
        /*0180*/ 	.byte	0x04, 0x2f
        /*0182*/ 	.short	(.L_65 - .L_64)
	.align		4
.L_64:
        /*0184*/ 	.word	index@(_Z7reduce6IfLj32ELb1EEvPT_S1_j)
        /*0188*/ 	.word	0x0000000e


	//----- nvinfo : EIATTR_FRAME_SIZE
	.align		4
.L_65:
        /*018c*/ 	.byte	0x04, 0x11
        /*018e*/ 	.short	(.L_67 - .L_66)
	.align		4
.L_66:
        /*0190*/ 	.word	index@(_Z7reduce6IfLj32ELb1EEvPT_S1_j)
        /*0194*/ 	.word	0x00000000


	//----- nvinfo : EIATTR_REGCOUNT
	.align		4
.L_67:
        /*0198*/ 	.byte	0x04, 0x2f
        /*019a*/ 	.short	(.L_69 - .L_68)
	.align		4
.L_68:
        /*019c*/ 	.word	index@(_Z7reduce6IfLj16ELb1EEvPT_S1_j)
        /*01a0*/ 	.word	0x0000000e


	//----- nvinfo : EIATTR_FRAME_SIZE
	.align		4
.L_69:
        /*01a4*/ 	.byte	0x04, 0x11
        /*01a6*/ 	.short	(.L_71 - .L_70)
	.align		4
.L_70:
        /*01a8*/ 	.word	index@(_Z7reduce6IfLj16ELb1EEvPT_S1_j)
        /*01ac*/ 	.word	0x00000000


	//----- nvinfo : EIATTR_REGCOUNT
	.align		4
.L_71:
        /*01b0*/ 	.byte	0x04, 0x2f
        /*01b2*/ 	.short	(.L_73 - .L_72)
	.align		4
.L_72:
        /*01b4*/ 	.word	index@(_Z7reduce6IfLj8ELb1EEvPT_S1_j)
        /*01b8*/ 	.word	0x0000000e


	//----- nvinfo : EIATTR_FRAME_SIZE
	.align		4
.L_73:
        /*01bc*/ 	.byte	0x04, 0x11
        /*01be*/ 	.short	(.L_75 - .L_74)
	.align		4
.L_74:
        /*01c0*/ 	.word	index@(_Z7reduce6IfLj8ELb1EEvPT_S1_j)
        /*01c4*/ 	.word	0x00000000


	//----- nvinfo : EIATTR_REGCOUNT
	.align		4
.L_75:
        /*01c8*/ 	.byte	0x04, 0x2f
        /*01ca*/ 	.short	(.L_77 - .L_76)
	.align		4
.L_76:
        /*01cc*/ 	.word	index@(_Z7reduce6IfLj4ELb1EEvPT_S1_j)
        /*01d0*/ 	.word	0x0000000e


	//----- nvinfo : EIATTR_FRAME_SIZE
	.align		4
.L_77:
        /*01d4*/ 	.byte	0x04, 0x11
        /*01d6*/ 	.short	(.L_79 - .L_78)
	.align		4
.L_78:
        /*01d8*/ 	.word	index@(_Z7reduce6IfLj4ELb1EEvPT_S1_j)
        /*01dc*/ 	.word	0x00000000


	//----- nvinfo : EIATTR_REGCOUNT
	.align		4
.L_79:
        /*01e0*/ 	.byte	0x04, 0x2f
        /*01e2*/ 	.short	(.L_81 - .L_80)
	.align		4
.L_80:
        /*01e4*/ 	.word	index@(_Z7reduce6IfLj2ELb1EEvPT_S1_j)
        /*01e8*/ 	.word	0x0000000e


	//----- nvinfo : EIATTR_FRAME_SIZE
	.align		4
.L_81:
        /*01ec*/ 	.byte	0x04, 0x11
        /*01ee*/ 	.short	(.L_83 - .L_82)
	.align		4
.L_82:
        /*01f0*/ 	.word	index@(_Z7reduce6IfLj2ELb1EEvPT_S1_j)
        /*01f4*/ 	.word	0x00000000


	//----- nvinfo : EIATTR_REGCOUNT
	.align		4
.L_83:
        /*01f8*/ 	.byte	0x04, 0x2f
        /*01fa*/ 	.short	(.L_85 - .L_84)
	.align		4
.L_84:
        /*01fc*/ 	.word	index@(_Z7reduce6IfLj1ELb1EEvPT_S1_j)
        /*0200*/ 	.word	0x00000010


	//----- nvinfo : EIATTR_FRAME_SIZE
	.align		4
.L_85:
        /*0204*/ 	.byte	0x04, 0x11
        /*0206*/ 	.short	(.L_87 - .L_86)
	.align		4
.L_86:
        /*0208*/ 	.word	index@(_Z7reduce6IfLj1ELb1EEvPT_S1_j)
        /*020c*/ 	.word	0x00000000


	//----- nvinfo : EIATTR_REGCOUNT
	.align		4
.L_87:
        /*0210*/ 	.byte	0x04, 0x2f
        /*0212*/ 	.short	(.L_89 - .L_88)
	.align		4
.L_88:
        /*0214*/ 	.word	index@(_Z7reduce6IdLj1024ELb1EEvPT_S1_j)
        /*0218*/ 	.word	0x00000010


	//----- nvinfo : EIATTR_FRAME_SIZE
	.align		4
.L_89:
        /*021c*/ 	.byte	0x04, 0x11
        /*021e*/ 	.short	(.L_91 - .L_90)
	.align		4
.L_90:
        /*0220*/ 	.word	index@(_Z7reduce6IdLj1024ELb1EEvPT_S1_j)
        /*0224*/ 	.word	0x00000000


	//----- nvinfo : EIATTR_REGCOUNT
	.align		4
.L_91:
        /*0228*/ 	.byte	0x04, 0x2f
        /*022a*/ 	.short	(.L_93 - .L_92)
	.align		4
.L_92:
        /*022c*/ 	.word	index@(_Z7reduce6IdLj512ELb1EEvPT_S1_j)
        /*0230*/ 	.word	0x00000010


	//----- nvinfo : EIATTR_FRAME_SIZE
	.align		4
.L_93:
        /*0234*/ 	.byte	0x04, 0x11
        /*0236*/ 	.short	(.L_95 - .L_94)
	.align		4
.L_94:
        /*0238*/ 	.word	index@(_Z7reduce6IdLj512ELb1EEvPT_S1_j)
        /*023c*/ 	.word	0x00000000


	//----- nvinfo : EIATTR_REGCOUNT
	.align		4
.L_95:
        /*0240*/ 	.byte	0x04, 0x2f
        /*0242*/ 	.short	(.L_97 - .L_96)
	.align		4
.L_96:
        /*0244*/ 	.word	index@(_Z7reduce6IdLj256ELb1EEvPT_S1_j)
        /*0248*/ 	.word	0x00000010


	//----- nvinfo : EIATTR_FRAME_SIZE
	.align		4
.L_97:
        /*024c*/ 	.byte	0x04, 0x11
        /*024e*/ 	.short	(.L_99 - .L_98)
	.align		4
.L_98:
        /*0250*/ 	.word	index@(_Z7reduce6IdLj256ELb1EEvPT_S1_j)
        /*0254*/ 	.word	0x00000000


	//----- nvinfo : EIATTR_REGCOUNT
	.align		4
.L_99:
        /*0258*/ 	.byte	0x04, 0x2f
        /*025a*/ 	.short	(.L_101 - .L_100)
	.align		4
.L_100:
        /*025c*/ 	.word	index@(_Z7reduce6IdLj128ELb1EEvPT_S1_j)
        /*0260*/ 	.word	0x00000010


	//----- nvinfo : EIATTR_FRAME_SIZE
	.align		4
.L_101:
        /*0264*/ 	.byte	0x04, 0x11
        /*0266*/ 	.short	(.L_103 - .L_102)
	.align		4
.L_102:
        /*0268*/ 	.word	index@(_Z7reduce6IdLj128ELb1EEvPT_S1_j)
        /*026c*/ 	.word	0x00000000


	//----- nvinfo : EIATTR_REGCOUNT
	.align		4
.L_103:
        /*0270*/ 	.byte	0x04, 0x2f
        /*0272*/ 	.short	(.L_105 - .L_104)
	.align		4
.L_104:
        /*0274*/ 	.word	index@(_Z7reduce6IdLj64ELb1EEvPT_S1_j)
        /*0278*/ 	.word	0x00000012


	//----- nvinfo : EIATTR_FRAME_SIZE
	.align		4
.L_105:
        /*027c*/ 	.byte	0x04, 0x11
        /*027e*/ 	.short	(.L_107 - .L_106)
	.align		4
.L_106:
        /*0280*/ 	.word	index@(_Z7reduce6IdLj64ELb1EEvPT_S1_j)
        /*0284*/ 	.word	0x00000000


	//----- nvinfo : EIATTR_REGCOUNT
	.align		4
.L_107:
        /*0288*/ 	.byte	0x04, 0x2f
        /*028a*/ 	.short	(.L_109 - .L_108)
	.align		4
.L_108:
        /*028c*/ 	.word	index@(_Z7reduce6IdLj32ELb1EEvPT_S1_j)
        /*0290*/ 	.word	0x00000012


	//----- nvinfo : EIATTR_FRAME_SIZE
	.align		4
.L_109:
        /*0294*/ 	.byte	0x04, 0x11
        /*0296*/ 	.short	(.L_111 - .L_110)
	.align		4
.L_110:
        /*0298*/ 	.word	index@(_Z7reduce6IdLj32ELb1EEvPT_S1_j)
        /*029c*/ 	.word	0x00000000


	//----- nvinfo : EIATTR_REGCOUNT
	.align		4
.L_111:
        /*02a0*/ 	.byte	0x04, 0x2f
        /*02a2*/ 	.short	(.L_113 - .L_112)
	.align		4
.L_112:
        /*02a4*/ 	.word	index@(_Z7reduce6IdLj16ELb1EEvPT_S1_j)
        /*02a8*/ 	.word	0x00000010


	//----- nvinfo : EIATTR_FRAME_SIZE
	.align		4
.L_113:
        /*02ac*/ 	.byte	0x04, 0x11
        /*02ae*/ 	.short	(.L_115 - .L_114)
	.align		4
.L_114:
        /*02b0*/ 	.word	index@(_Z7reduce6IdLj16ELb1EEvPT_S1_j)
        /*02b4*/ 	.word	0x00000000


	//----- nvinfo : EIATTR_REGCOUNT
	.align		4
.L_115:
        /*02b8*/ 	.byte	0x04, 0x2f
        /*02ba*/ 	.short	(.L_117 - .L_116)
	.align		4
.L_116:
        /*02bc*/ 	.word	index@(_Z7reduce6IdLj8ELb1EEvPT_S1_j)
        /*02c0*/ 	.word	0x00000010


	//----- nvinfo : EIATTR_FRAME_SIZE
	.align		4
.L_117:
        /*02c4*/ 	.byte	0x04, 0x11
        /*02c6*/ 	.short	(.L_119 - .L_118)
	.align		4
.L_118:
        /*02c8*/ 	.word	index@(_Z7reduce6IdLj8ELb1EEvPT_S1_j)
        /*02cc*/ 	.word	0x00000000


	//----- nvinfo : EIATTR_REGCOUNT
	.align		4
.L_119:
        /*02d0*/ 	.byte	0x04, 0x2f
        /*02d2*/ 	.short	(.L_121 - .L_120)
	.align		4
.L_120:
        /*02d4*/ 	.word	index@(_Z7reduce6IdLj4ELb1EEvPT_S1_j)
        /*02d8*/ 	.word	0x00000010


	//----- nvinfo : EIATTR_FRAME_SIZE
	.align		4
.L_121:
        /*02dc*/ 	.byte	0x04, 0x11
        /*02de*/ 	.short	(.L_123 - .L_122)
	.align		4
.L_122:
        /*02e0*/ 	.word	index@(_Z7reduce6IdLj4ELb1EEvPT_S1_j)
        /*02e4*/ 	.word	0x00000000


	//----- nvinfo : EIATTR_REGCOUNT
	.align		4
.L_123:
        /*02e8*/ 	.byte	0x04, 0x2f
        /*02ea*/ 	.short	(.L_125 - .L_124)
	.align		4
.L_124:
        /*02ec*/ 	.word	index@(_Z7reduce6IdLj2ELb1EEvPT_S1_j)
        /*02f0*/ 	.word	0x00000010


	//----- nvinfo : EIATTR_FRAME_SIZE
	.align		4
.L_125:
        /*02f4*/ 	.byte	0x04, 0x11
        /*02f6*/ 	.short	(.L_127 - .L_126)
	.align		4
.L_126:
        /*02f8*/ 	.word	index@(_Z7reduce6IdLj2ELb1EEvPT_S1_j)
        /*02fc*/ 	.word	0x00000000


	//----- nvinfo : EIATTR_REGCOUNT
	.align		4
.L_127:
        /*0300*/ 	.byte	0x04, 0x2f
        /*0302*/ 	.short	(.L_129 - .L_128)
	.align		4
.L_128:
        /*0304*/ 	.word	index@(_Z7reduce6IdLj1ELb1EEvPT_S1_j)
        /*0308*/ 	.word	0x00000012


	//----- nvinfo : EIATTR_FRAME_SIZE
	.align		4
.L_129:
        /*030c*/ 	.byte	0x04, 0x11
        /*030e*/ 	.short	(.L_131 - .L_130)
	.align		4
.L_130:
        /*0310*/ 	.word	index@(_Z7reduce6IdLj1ELb1EEvPT_S1_j)
        /*0314*/ 	.word	0x00000000


	//----- nvinfo : EIATTR_MIN_STACK_SIZE
	.align		4
.L_131:
        /*0318*/ 	.byte	0x04, 0x12
        /*031a*/ 	.short	(.L_133 - .L_132)
	.align		4
.L_132:
        /*031c*/ 	.word	index@(_Z7reduce6IdLj1ELb1EEvPT_S1_j)
        /*0320*/ 	.word	0x00000000


	//----- nvinfo : EIATTR_MIN_STACK_SIZE
	.align		4
.L_133:
        /*0324*/ 	.byte	0x04, 0x12
        /*0326*/ 	.short	(.L_135 - .L_134)
	.align		4
.L_134:
        /*0328*/ 	.word	index@(_Z7reduce6IdLj2ELb1EEvPT_S1_j)
        /*032c*/ 	.word	0x00000000


	//----- nvinfo : EIATTR_MIN_STACK_SIZE
	.align		4
.L_135:
        /*0330*/ 	.byte	0x04, 0x12
        /*0332*/ 	.short	(.L_137 - .L_136)
	.align		4
.L_136:
        /*0334*/ 	.word	index@(_Z7reduce6IdLj4ELb1EEvPT_S1_j)
        /*0338*/ 	.word	0x00000000


	//----- nvinfo : EIATTR_MIN_STACK_SIZE
	.align		4
.L_137:
        /*033c*/ 	.byte	0x04, 0x12
        /*033e*/ 	.short	(.L_139 - .L_138)
	.align		4
.L_138:
        /*0340*/ 	.word	index@(_Z7reduce6IdLj8ELb1EEvPT_S1_j)
        /*0344*/ 	.word	0x00000000


	//----- nvinfo : EIATTR_MIN_STACK_SIZE
	.align		4
.L_139:
        /*0348*/ 	.byte	0x04, 0x12
        /*034a*/ 	.short	(.L_141 - .L_140)
	.align		4
.L_140:
        /*034c*/ 	.word	index@(_Z7reduce6IdLj16ELb1EEvPT_S1_j)
        /*0350*/ 	.word	0x00000000


	//----- nvinfo : EIATTR_MIN_STACK_SIZE
	.align		4
.L_141:
        /*0354*/ 	.byte	0x04, 0x12
        /*0356*/ 	.short	(.L_143 - .L_142)
	.align		4
.L_142:
        /*0358*/ 	.word	index@(_Z7reduce6IdLj32ELb1EEvPT_S1_j)
        /*035c*/ 	.word	0x00000000


	//----- nvinfo : EIATTR_MIN_STACK_SIZE
	.align		4
.L_143:
        /*0360*/ 	.byte	0x04, 0x12
        /*0362*/ 	.short	(.L_145 - .L_144)
	.align		4
.L_144:
        /*0364*/ 	.word	index@(_Z7reduce6IdLj64ELb1EEvPT_S1_j)
        /*0368*/ 	.word	0x00000000


	//----- nvinfo : EIATTR_MIN_STACK_SIZE
	.align		4
.L_145:
        /*036c*/ 	.byte	0x04, 0x12
        /*036e*/ 	.short	(.L_147 - .L_146)
	.align		4
.L_146:
        /*0370*/ 	.word	index@(_Z7reduce6IdLj128ELb1EEvPT_S1_j)
        /*0374*/ 	.word	0x00000000


	//----- nvinfo : EIATTR_MIN_STACK_SIZE
	.align		4
.L_147:
        /*0378*/ 	.byte	0x04, 0x12
        /*037a*/ 	.short	(.L_149 - .L_148)
	.align		4
.L_148:
        /*037c*/ 	.word	index@(_Z7reduce6IdLj256ELb1EEvPT_S1_j)
        /*0380*/ 	.word	0x00000000


	//----- nvinfo : EIATTR_MIN_STACK_SIZE
	.align		4
.L_149:
        /*0384*/ 	.byte	0x04, 0x12
        /*0386*/ 	.short	(.L_151 - .L_150)
	.align		4
.L_150:
        /*0388*/ 	.word	index@(_Z7reduce6IdLj512ELb1EEvPT_S1_j)
        /*038c*/ 	.word	0x00000000


	//----- nvinfo : EIATTR_MIN_STACK_SIZE
	.align		4
.L_151:
        /*0390*/ 	.byte	0x04, 0x12
        /*0392*/ 	.short	(.L_153 - .L_152)
	.align		4
.L_152:
        /*0394*/ 	.word	index@(_Z7reduce6IdLj1024ELb1EEvPT_S1_j)
        /*0398*/ 	.word	0x00000000


	//----- nvinfo : EIATTR_MIN_STACK_SIZE
	.align		4
.L_153:
        /*039c*/ 	.byte	0x04, 0x12
        /*039e*/ 	.short	(.L_155 - .L_154)
	.align		4
.L_154:
        /*03a0*/ 	.word	index@(_Z7reduce6IfLj1ELb1EEvPT_S1_j)
        /*03a4*/ 	.word	0x00000000


	//----- nvinfo : EIATTR_MIN_STACK_SIZE
	.align		4
.L_155:
        /*03a8*/ 	.byte	0x04, 0x12
        /*03aa*/ 	.short	(.L_157 - .L_156)
	.align		4
.L_156:
        /*03ac*/ 	.word	index@(_Z7reduce6IfLj2ELb1EEvPT_S1_j)
        /*03b0*/ 	.word	0x00000000


	//----- nvinfo : EIATTR_MIN_STACK_SIZE
	.align		4
.L_157:
        /*03b4*/ 	.byte	0x04, 0x12
        /*03b6*/ 	.short	(.L_159 - .L_158)
	.align		4
.L_158:
        /*03b8*/ 	.word	index@(_Z7reduce6IfLj4ELb1EEvPT_S1_j)
        /*03bc*/ 	.word	0x00000000


	//----- nvinfo : EIATTR_MIN_STACK_SIZE
	.align		4
.L_159:
        /*03c0*/ 	.byte	0x04, 0x12
        /*03c2*/ 	.short	(.L_161 - .L_160)
	.align		4
.L_160:
        /*03c4*/ 	.word	index@(_Z7reduce6IfLj8ELb1EEvPT_S1_j)
        /*03c8*/ 	.word	0x00000000


	//----- nvinfo : EIATTR_MIN_STACK_SIZE
	.align		4
.L_161:
        /*03cc*/ 	.byte	0x04, 0x12
        /*03ce*/ 	.short	(.L_163 - .L_162)
	.align		4
.L_162:
        /*03d0*/ 	.word	index@(_Z7reduce6IfLj16ELb1EEvPT_S1_j)
        /*03d4*/ 	.word	0x00000000


	//----- nvinfo : EIATTR_MIN_STACK_SIZE
	.align		4
.L_163:
        /*03d8*/ 	.byte	0x04, 0x12
        /*03da*/ 	.short	(.L_165 - .L_164)
	.align		4
.L_164:
        /*03dc*/ 	.word	index@(_Z7reduce6IfLj32ELb1EEvPT_S1_j)
        /*03e0*/ 	.word	0x00000000


	//----- nvinfo : EIATTR_MIN_STACK_SIZE
	.align		4
.L_165:
        /*03e4*/ 	.byte	0x04, 0x12
        /*03e6*/ 	.short	(.L_167 - .L_166)
	.align		4
.L_166:
        /*03e8*/ 	.word	index@(_Z7reduce6IfLj64ELb1EEvPT_S1_j)
        /*03ec*/ 	.word	0x00000000


	//----- nvinfo : EIATTR_MIN_STACK_SIZE
	.align		4
.L_167:
        /*03f0*/ 	.byte	0x04, 0x12
        /*03f2*/ 	.short	(.L_169 - .L_168)
	.align		4
.L_168:
        /*03f4*/ 	.word	index@(_Z7reduce6IfLj128ELb1EEvPT_S1_j)
        /*03f8*/ 	.word	0x00000000


	//----- nvinfo : EIATTR_MIN_STACK_SIZE
	.align		4
.L_169:
        /*03fc*/ 	.byte	0x04, 0x12
        /*03fe*/ 	.short	(.L_171 - .L_170)
	.align		4
.L_170:
        /*0400*/ 	.word	index@(_Z7reduce6IfLj256ELb1EEvPT_S1_j)
        /*0404*/ 	.word	0x00000000


	//----- nvinfo : EIATTR_MIN_STACK_SIZE
	.align		4
.L_171:
        /*0408*/ 	.byte	0x04, 0x12
        /*040a*/ 	.short	(.L_173 - .L_172)
	.align		4
.L_172:
        /*040c*/ 	.word	index@(_Z7reduce6IfLj512ELb1EEvPT_S1_j)
        /*0410*/ 	.word	0x00000000


	//----- nvinfo : EIATTR_MIN_STACK_SIZE
	.align		4
.L_173:
        /*0414*/ 	.byte	0x04, 0x12
        /*0416*/ 	.short	(.L_175 - .L_174)
	.align		4
.L_174:
        /*0418*/ 	.word	index@(_Z7reduce6IfLj1024ELb1EEvPT_S1_j)
        /*041c*/ 	.word	0x00000000


	//----- nvinfo : EIATTR_MIN_STACK_SIZE
	.align		4
.L_175:
        /*0420*/ 	.byte	0x04, 0x12
        /*0422*/ 	.short	(.L_177 - .L_176)
	.align		4
.L_176:
        /*0424*/ 	.word	index@(_Z7reduce6IiLj1ELb1EEvPT_S1_j)
        /*0428*/ 	.word	0x00000000


	//----- nvinfo : EIATTR_MIN_STACK_SIZE
	.align		4
.L_177:
        /*042c*/ 	.byte	0x04, 0x12
        /*042e*/ 	.short	(.L_179 - .L_178)
	.align		4
.L_178:
        /*0430*/ 	.word	index@(_Z7reduce6IiLj2ELb1EEvPT_S1_j)
        /*0434*/ 	.word	0x00000000


	//----- nvinfo : EIATTR_MIN_STACK_SIZE
	.align		4
.L_179:
        /*0438*/ 	.byte	0x04, 0x12
        /*043a*/ 	.short	(.L_181 - .L_180)
	.align		4
.L_180:
        /*043c*/ 	.word	index@(_Z7reduce6IiLj4ELb1EEvPT_S1_j)
        /*0440*/ 	.word	0x00000000


	//----- nvinfo : EIATTR_MIN_STACK_SIZE
	.align		4
.L_181:
        /*0444*/ 	.byte	0x04, 0x12
        /*0446*/ 	.short	(.L_183 - .L_182)
	.align		4
.L_182:
        /*0448*/ 	.word	index@(_Z7reduce6IiLj8ELb1EEvPT_S1_j)
        /*044c*/ 	.word	0x00000000


	//----- nvinfo : EIATTR_MIN_STACK_SIZE
	.align		4
.L_183:
        /*0450*/ 	.byte	0x04, 0x12
        /*0452*/ 	.short	(.L_185 - .L_184)
	.align		4
.L_184:
        /*0454*/ 	.word	index@(_Z7reduce6IiLj16ELb1EEvPT_S1_j)
        /*0458*/ 	.word	0x00000000


	//----- nvinfo : EIATTR_MIN_STACK_SIZE
	.align		4
.L_185:
        /*045c*/ 	.byte	0x04, 0x12
        /*045e*/ 	.short	(.L_187 - .L_186)
	.align		4
.L_186:
        /*0460*/ 	.word	index@(_Z7reduce6IiLj32ELb1EEvPT_S1_j)
        /*0464*/ 	.word	0x00000000


	//----- nvinfo : EIATTR_MIN_STACK_SIZE
	.align		4
.L_187:
        /*0468*/ 	.byte	0x04, 0x12
        /*046a*/ 	.short	(.L_189 - .L_188)
	.align		4
.L_188:
        /*046c*/ 	.word	index@(_Z7reduce6IiLj64ELb1EEvPT_S1_j)
        /*0470*/ 	.word	0x00000000


	//----- nvinfo : EIATTR_MIN_STACK_SIZE
	.align		4
.L_189:
        /*0474*/ 	.byte	0x04, 0x12
        /*0476*/ 	.short	(.L_191 - .L_190)
	.align		4
.L_190:
        /*0478*/ 	.word	index@(_Z7reduce6IiLj128ELb1EEvPT_S1_j)
        /*047c*/ 	.word	0x00000000


	//----- nvinfo : EIATTR_MIN_STACK_SIZE
	.align		4
.L_191:
        /*0480*/ 	.byte	0x04, 0x12
        /*0482*/ 	.short	(.L_193 - .L_192)
	.align		4
.L_192:
        /*0484*/ 	.word	index@(_Z7reduce6IiLj256ELb1EEvPT_S1_j)
        /*0488*/ 	.word	0x00000000


	//----- nvinfo : EIATTR_MIN_STACK_SIZE
	.align		4
.L_193:
        /*048c*/ 	.byte	0x04, 0x12
        /*048e*/ 	.short	(.L_195 - .L_194)
	.align		4
.L_194:
        /*0490*/ 	.word	index@(_Z7reduce6IiLj512ELb1EEvPT_S1_j)
        /*0494*/ 	.word	0x00000000


	//----- nvinfo : EIATTR_MIN_STACK_SIZE
	.align		4
.L_195:
        /*0498*/ 	.byte	0x04, 0x12
        /*049a*/ 	.short	(.L_197 - .L_196)
	.align		4
.L_196:
        /*049c*/ 	.word	index@(_Z7reduce6IiLj1024ELb1EEvPT_S1_j)
        /*04a0*/ 	.word	0x00000000
.L_197:


//--------------------- .nv.compat                --------------------------
	.section	.nv.compat,"",@"SHT_CUDA_COMPAT_INFO"
	.align	4
        /*0000*/ 	.byte	0x02, 0x09, 0x00, 0x00, 0x02, 0x02, 0x01, 0x00, 0x02, 0x05, 0x05, 0x00, 0x03, 0x07, 0x01, 0x01
        /*0010*/ 	.byte	0x02, 0x03, 0x00, 0x00, 0x02, 0x06, 0x01, 0x00, 0x04, 0x0b, 0x08, 0x00, 0x01, 0x00, 0x00, 0x00
        /*0020*/ 	.byte	0x00, 0x00, 0x00, 0x00


//--------------------- .nv.info._Z7reduce6IdLj1ELb1EEvPT_S1_j --------------------------
	.section	.nv.info._Z7reduce6IdLj1ELb1EEvPT_S1_j,"",@"SHT_CUDA_INFO"
	.sectionflags	@""
	.align	4


	//----- nvinfo : EIATTR_CUDA_API_VERSION
	.align		4
        /*0000*/ 	.byte	0x04, 0x37
        /*0002*/ 	.short	(.L_199 - .L_198)
.L_198:
        /*0004*/ 	.word	0x00000082


	//----- nvinfo : EIATTR_KPARAM_INFO
	.align		4
.L_199:
        /*0008*/ 	.byte	0x04, 0x17
        /*000a*/ 	.short	(.L_201 - .L_200)
.L_200:
        /*000c*/ 	.word	0x00000000
        /*0010*/ 	.short	0x0002
        /*0012*/ 	.short	0x0010
        /*0014*/ 	.byte	0x00, 0xf0, 0x11, 0x00


	//----- nvinfo : EIATTR_KPARAM_INFO
	.align		4
.L_201:
        /*0018*/ 	.byte	0x04, 0x17
        /*001a*/ 	.short	(.L_203 - .L_202)
.L_202:
        /*001c*/ 	.word	0x00000000
        /*0020*/ 	.short	0x0001
        /*0022*/ 	.short	0x0008
        /*0024*/ 	.byte	0x00, 0xf5, 0x21, 0x00


	//----- nvinfo : EIATTR_KPARAM_INFO
	.align		4
.L_203:
        /*0028*/ 	.byte	0x04, 0x17
        /*002a*/ 	.short	(.L_205 - .L_204)
.L_204:
        /*002c*/ 	.word	0x00000000
        /*0030*/ 	.short	0x0000
        /*0032*/ 	.short	0x0000
        /*0034*/ 	.byte	0x00, 0xf5, 0x21, 0x00


	//----- nvinfo : EIATTR_SPARSE_MMA_MASK
	.align		4
.L_205:
        /*0038*/ 	.byte	0x03, 0x50
        /*003a*/ 	.short	0x0000


	//----- nvinfo : EIATTR_MAXREG_COUNT
	.align		4
        /*003c*/ 	.byte	0x03, 0x1b
        /*003e*/ 	.short	0x00ff


	//----- nvinfo : EIATTR_NUM_BARRIERS
	.align		4
        /*0040*/ 	.byte	0x02, 0x4c
        /*0042*/ 	.byte	0x01
	.zero		1


	//----- nvinfo : EIATTR_MERCURY_ISA_VERSION
	.align		4
        /*0044*/ 	.byte	0x03, 0x5f
        /*0046*/ 	.short	0x0101


	//----- nvinfo : EIATTR_VRC_CTA_INIT_COUNT
	.align		4
        /*0048*/ 	.byte	0x02, 0x4a
	.zero		1
	.zero		1


	//----- nvinfo : EIATTR_EXIT_INSTR_OFFSETS
	.align		4
        /*004c*/ 	.byte	0x04, 0x1c
        /*004e*/ 	.short	(.L_207 - .L_206)


	//   ....[0]....
.L_206:
        /*0050*/ 	.word	0x000001d0


	//   ....[1]....
        /*0054*/ 	.word	0x00000220


	//----- nvinfo : EIATTR_CRS_STACK_SIZE
	.align		4
.L_207:
        /*0058*/ 	.byte	0x04, 0x1e
        /*005a*/ 	.short	(.L_209 - .L_208)
.L_208:
        /*005c*/ 	.word	0x00000000


	//----- nvinfo : EIATTR_CBANK_PARAM_SIZE
	.align		4
.L_209:
        /*0060*/ 	.byte	0x03, 0x19
        /*0062*/ 	.short	0x0014


	//----- nvinfo : EIATTR_PARAM_CBANK
	.align		4
        /*0064*/ 	.byte	0x04, 0x0a
        /*0066*/ 	.short	(.L_211 - .L_210)
	.align		4
.L_210:
        /*0068*/ 	.word	index@(.nv.constant0._Z7reduce6IdLj1ELb1EEvPT_S1_j)
        /*006c*/ 	.short	0x0380
        /*006e*/ 	.short	0x0014


	//----- nvinfo : EIATTR_SW_WAR
	.align		4
.L_211:
        /*0070*/ 	.byte	0x04, 0x36
        /*0072*/ 	.short	(.L_213 - .L_212)
.L_212:
        /*0074*/ 	.word	0x00000008
.L_213:


//--------------------- .nv.info._Z7reduce6IdLj2ELb1EEvPT_S1_j --------------------------
	.section	.nv.info._Z7reduce6IdLj2ELb1EEvPT_S1_j,"",@"SHT_CUDA_INFO"
	.sectionflags	@""
	.align	4


	//----- nvinfo : EIATTR_CUDA_API_VERSION
	.align		4
        /*0000*/ 	.byte	0x04, 0x37
        /*0002*/ 	.short	(.L_215 - .L_214)
.L_214:
        /*0004*/ 	.word	0x00000082


	//----- nvinfo : EIATTR_KPARAM_INFO
	.align		4
.L_215:
        /*0008*/ 	.byte	0x04, 0x17
        /*000a*/ 	.short	(.L_217 - .L_216)
.L_216:
        /*000c*/ 	.word	0x00000000
        /*0010*/ 	.short	0x0002
        /*0012*/ 	.short	0x0010
        /*0014*/ 	.byte	0x00, 0xf0, 0x11, 0x00


	//----- nvinfo : EIATTR_KPARAM_INFO
	.align		4
.L_217:
        /*0018*/ 	.byte	0x04, 0x17
        /*001a*/ 	.short	(.L_219 - .L_218)
.L_218:
        /*001c*/ 	.word	0x00000000
        /*0020*/ 	.short	0x0001
        /*0022*/ 	.short	0x0008
        /*0024*/ 	.byte	0x00, 0xf5, 0x21, 0x00


	//----- nvinfo : EIATTR_KPARAM_INFO
	.align		4
.L_219:
        /*0028*/ 	.byte	0x04, 0x17
        /*002a*/ 	.short	(.L_221 - .L_220)
.L_220:
        /*002c*/ 	.word	0x00000000
        /*0030*/ 	.short	0x0000
        /*0032*/ 	.short	0x0000
        /*0034*/ 	.byte	0x00, 0xf5, 0x21, 0x00


	//----- nvinfo : EIATTR_SPARSE_MMA_MASK
	.align		4
.L_221:
        /*0038*/ 	.byte	0x03, 0x50
        /*003a*/ 	.short	0x0000


	//----- nvinfo : EIATTR_MAXREG_COUNT
	.align		4
        /*003c*/ 	.byte	0x03, 0x1b
        /*003e*/ 	.short	0x00ff


	//----- nvinfo : EIATTR_NUM_BARRIERS
	.align		4
        /*0040*/ 	.byte	0x02, 0x4c
        /*0042*/ 	.byte	0x01
	.zero		1


	//----- nvinfo : EIATTR_MERCURY_ISA_VERSION
	.align		4
        /*0044*/ 	.byte	0x03, 0x5f
        /*0046*/ 	.short	0x0101


	//----- nvinfo : EIATTR_VRC_CTA_INIT_COUNT
	.align		4
        /*0048*/ 	.byte	0x02, 0x4a
	.zero		1
	.zero		1


	//----- nvinfo : EIATTR_EXIT_INSTR_OFFSETS
	.align		4
        /*004c*/ 	.byte	0x04, 0x1c
        /*004e*/ 	.short	(.L_223 - .L_222)


	//   ....[0]....
.L_222:
        /*0050*/ 	.word	0x000001f0


	//   ....[1]....
        /*0054*/ 	.word	0x00000240


	//   ....[2]....
        /*0058*/ 	.word	0x00000290


	//----- nvinfo : EIATTR_CRS_STACK_SIZE
	.align		4
.L_223:
        /*005c*/ 	.byte	0x04, 0x1e
        /*005e*/ 	.short	(.L_225 - .L_224)
.L_224:
        /*0060*/ 	.word	0x00000000


	//----- nvinfo : EIATTR_CBANK_PARAM_SIZE
	.align		4
.L_225:
        /*0064*/ 	.byte	0x03, 0x19
        /*0066*/ 	.short	0x0014


	//----- nvinfo : EIATTR_PARAM_CBANK
	.align		4
        /*0068*/ 	.byte	0x04, 0x0a
        /*006a*/ 	.short	(.L_227 - .L_226)
	.align		4
.L_226:
        /*006c*/ 	.word	index@(.nv.constant0._Z7reduce6IdLj2ELb1EEvPT_S1_j)
        /*0070*/ 	.short	0x0380
        /*0072*/ 	.short	0x0014


	//----- nvinfo : EIATTR_SW_WAR
	.align		4
.L_227:
        /*0074*/ 	.byte	0x04, 0x36
        /*0076*/ 	.short	(.L_229 - .L_228)
.L_228:
        /*0078*/ 	.word	0x00000008
.L_229:


//--------------------- .nv.info._Z7reduce6IdLj4ELb1EEvPT_S1_j --------------------------
	.section	.nv.info._Z7reduce6IdLj4ELb1EEvPT_S1_j,"",@"SHT_CUDA_INFO"
	.sectionflags	@""
	.align	4


	//----- nvinfo : EIATTR_CUDA_API_VERSION
	.align		4
        /*0000*/ 	.byte	0x04, 0x37
        /*0002*/ 	.short	(.L_231 - .L_230)
.L_230:
        /*0004*/ 	.word	0x00000082


	//----- nvinfo : EIATTR_KPARAM_INFO
	.align		4
.L_231:
        /*0008*/ 	.byte	0x04, 0x17
        /*000a*/ 	.short	(.L_233 - .L_232)
.L_232:
        /*000c*/ 	.word	0x00000000
        /*0010*/ 	.short	0x0002
        /*0012*/ 	.short	0x0010
        /*0014*/ 	.byte	0x00, 0xf0, 0x11, 0x00


	//----- nvinfo : EIATTR_KPARAM_INFO
	.align		4
.L_233:
        /*0018*/ 	.byte	0x04, 0x17
        /*001a*/ 	.short	(.L_235 - .L_234)
.L_234:
        /*001c*/ 	.word	0x00000000
        /*0020*/ 	.short	0x0001
        /*0022*/ 	.short	0x0008
        /*0024*/ 	.byte	0x00, 0xf5, 0x21, 0x00


	//----- nvinfo : EIATTR_KPARAM_INFO
	.align		4
.L_235:
        /*0028*/ 	.byte	0x04, 0x17
        /*002a*/ 	.short	(.L_237 - .L_236)
.L_236:
        /*002c*/ 	.word	0x00000000
        /*0030*/ 	.short	0x0000
        /*0032*/ 	.short	0x0000
        /*0034*/ 	.byte	0x00, 0xf5, 0x21, 0x00


	//----- nvinfo : EIATTR_SPARSE_MMA_MASK
	.align		4
.L_237:
        /*0038*/ 	.byte	0x03, 0x50
        /*003a*/ 	.short	0x0000


	//----- nvinfo : EIATTR_MAXREG_COUNT
	.align		4
        /*003c*/ 	.byte	0x03, 0x1b
        /*003e*/ 	.short	0x00ff


	//----- nvinfo : EIATTR_NUM_BARRIERS
	.align		4
        /*0040*/ 	.byte	0x02, 0x4c
        /*0042*/ 	.byte	0x01
	.zero		1


	//----- nvinfo : EIATTR_MERCURY_ISA_VERSION
	.align		4
        /*0044*/ 	.byte	0x03, 0x5f
        /*0046*/ 	.short	0x0101


	//----- nvinfo : EIATTR_VRC_CTA_INIT_COUNT
	.align		4
        /*0048*/ 	.byte	0x02, 0x4a
	.zero		1
	.zero		1


	//----- nvinfo : EIATTR_EXIT_INSTR_OFFSETS
	.align		4
        /*004c*/ 	.byte	0x04, 0x1c
        /*004e*/ 	.short	(.L_239 - .L_238)


	//   ....[0]....
.L_238:
        /*0050*/ 	.word	0x00000200


	//   ....[1]....
        /*0054*/ 	.word	0x00000280


	//   ....[2]....
        /*0058*/ 	.word	0x000002d0


	//----- nvinfo : EIATTR_CRS_STACK_SIZE
	.align		4
.L_239:
        /*005c*/ 	.byte	0x04, 0x1e
        /*005e*/ 	.short	(.L_241 - .L_240)
.L_240:
        /*0060*/ 	.word	0x00000000


	//----- nvinfo : EIATTR_CBANK_PARAM_SIZE
	.align		4
.L_241:
        /*0064*/ 	.byte	0x03, 0x19
        /*0066*/ 	.short	0x0014


	//----- nvinfo : EIATTR_PARAM_CBANK
	.align		4
        /*0068*/ 	.byte	0x04, 0x0a
        /*006a*/ 	.short	(.L_243 - .L_242)
	.align		4
.L_242:
        /*006c*/ 	.word	index@(.nv.constant0._Z7reduce6IdLj4ELb1EEvPT_S1_j)
        /*0070*/ 	.short	0x0380
        /*0072*/ 	.short	0x0014


	//----- nvinfo : EIATTR_SW_WAR
	.align		4
.L_243:
        /*0074*/ 	.byte	0x04, 0x36
        /*0076*/ 	.short	(.L_245 - .L_244)
.L_244:
        /*0078*/ 	.word	0x00000008
.L_245:


//--------------------- .nv.info._Z7reduce6IdLj8ELb1EEvPT_S1_j --------------------------
	.section	.nv.info._Z7reduce6IdLj8ELb1EEvPT_S1_j,"",@"SHT_CUDA_INFO"
	.sectionflags	@""
	.align	4


	//----- nvinfo : EIATTR_CUDA_API_VERSION
	.align		4
        /*0000*/ 	.byte	0x04, 0x37
        /*0002*/ 	.short	(.L_247 - .L_246)
.L_246:
        /*0004*/ 	.word	0x00000082


	//----- nvinfo : EIATTR_KPARAM_INFO
	.align		4
.L_247:
        /*0008*/ 	.byte	0x04, 0x17
        /*000a*/ 	.short	(.L_249 - .L_248)
.L_248:
        /*000c*/ 	.word	0x00000000
        /*0010*/ 	.short	0x0002
        /*0012*/ 	.short	0x0010
        /*0014*/ 	.byte	0x00, 0xf0, 0x11, 0x00


	//----- nvinfo : EIATTR_KPARAM_INFO
	.align		4
.L_249:
        /*0018*/ 	.byte	0x04, 0x17
        /*001a*/ 	.short	(.L_251 - .L_250)
.L_250:
        /*001c*/ 	.word	0x00000000
        /*0020*/ 	.short	0x0001
        /*0022*/ 	.short	0x0008
        /*0024*/ 	.byte	0x00, 0xf5, 0x21, 0x00


	//----- nvinfo : EIATTR_KPARAM_INFO
	.align		4
.L_251:
        /*0028*/ 	.byte	0x04, 0x17
        /*002a*/ 	.short	(.L_253 - .L_252)
.L_252:
        /*002c*/ 	.word	0x00000000
        /*0030*/ 	.short	0x0000
        /*0032*/ 	.short	0x0000
        /*0034*/ 	.byte	0x00, 0xf5, 0x21, 0x00


	//----- nvinfo : EIATTR_SPARSE_MMA_MASK
	.align		4
.L_253:
        /*0038*/ 	.byte	0x03, 0x50
        /*003a*/ 	.short	0x0000


	//----- nvinfo : EIATTR_MAXREG_COUNT
	.align		4
        /*003c*/ 	.byte	0x03, 0x1b
        /*003e*/ 	.short	0x00ff


	//----- nvinfo : EIATTR_NUM_BARRIERS
	.align		4
        /*0040*/ 	.byte	0x02, 0x4c
        /*0042*/ 	.byte	0x01
	.zero		1


	//----- nvinfo : EIATTR_MERCURY_ISA_VERSION
	.align		4
        /*0044*/ 	.byte	0x03, 0x5f
        /*0046*/ 	.short	0x0101


	//----- nvinfo : EIATTR_VRC_CTA_INIT_COUNT
	.align		4
        /*0048*/ 	.byte	0x02, 0x4a
	.zero		1
	.zero		1


	//----- nvinfo : EIATTR_EXIT_INSTR_OFFSETS
	.align		4
        /*004c*/ 	.byte	0x04, 0x1c
        /*004e*/ 	.short	(.L_255 - .L_254)


	//   ....[0]....
.L_254:
        /*0050*/ 	.word	0x000001f0


	//   ....[1]....
        /*0054*/ 	.word	0x000002a0


	//   ....[2]....
        /*0058*/ 	.word	0x000002f0


	//----- nvinfo : EIATTR_CRS_STACK_SIZE
	.align		4
.L_255:
        /*005c*/ 	.byte	0x04, 0x1e
        /*005e*/ 	.short	(.L_257 - .L_256)
.L_256:
        /*0060*/ 	.word	0x00000000


	//----- nvinfo : EIATTR_CBANK_PARAM_SIZE
	.align		4
.L_257:
        /*0064*/ 	.byte	0x03, 0x19
        /*0066*/ 	.short	0x0014


	//----- nvinfo : EIATTR_PARAM_CBANK
	.align		4
        /*0068*/ 	.byte	0x04, 0x0a
        /*006a*/ 	.short	(.L_259 - .L_258)
	.align		4
.L_258:
        /*006c*/ 	.word	index@(.nv.constant0._Z7reduce6IdLj8ELb1EEvPT_S1_j)
        /*0070*/ 	.short	0x0380
        /*0072*/ 	.short	0x0014


	//----- nvinfo : EIATTR_SW_WAR
	.align		4
.L_259:
        /*0074*/ 	.byte	0x04, 0x36
        /*0076*/ 	.short	(.L_261 - .L_260)
.L_260:
        /*0078*/ 	.word	0x00000008
.L_261:


//--------------------- .nv.info._Z7reduce6IdLj16ELb1EEvPT_S1_j --------------------------
	.section	.nv.info._Z7reduce6IdLj16ELb1EEvPT_S1_j,"",@"SHT_CUDA_INFO"
	.sectionflags	@""
	.align	4


	//----- nvinfo : EIATTR_CUDA_API_VERSION
	.align		4
        /*0000*/ 	.byte	0x04, 0x37
        /*0002*/ 	.short	(.L_263 - .L_262)
.L_262:
        /*0004*/ 	.word	0x00000082


	//----- nvinfo : EIATTR_KPARAM_INFO
	.align		4
.L_263:
        /*0008*/ 	.byte	0x04, 0x17
        /*000a*/ 	.short	(.L_265 - .L_264)
.L_264:
        /*000c*/ 	.word	0x00000000
        /*0010*/ 	.short	0x0002
        /*0012*/ 	.short	0x0010
        /*0014*/ 	.byte	0x00, 0xf0, 0x11, 0x00


	//----- nvinfo : EIATTR_KPARAM_INFO
	.align		4
.L_265:
        /*0018*/ 	.byte	0x04, 0x17
        /*001a*/ 	.short	(.L_267 - .L_266)
.L_266:
        /*001c*/ 	.word	0x00000000
        /*0020*/ 	.short	0x0001
        /*0022*/ 	.short	0x0008
        /*0024*/ 	.byte	0x00, 0xf5, 0x21, 0x00


	//----- nvinfo : EIATTR_KPARAM_INFO
	.align		4
.L_267:
        /*0028*/ 	.byte	0x04, 0x17
        /*002a*/ 	.short	(.L_269 - .L_268)
.L_268:
        /*002c*/ 	.word	0x00000000
        /*0030*/ 	.short	0x0000
        /*0032*/ 	.short	0x0000
        /*0034*/ 	.byte	0x00, 0xf5, 0x21, 0x00


	//----- nvinfo : EIATTR_SPARSE_MMA_MASK
	.align		4
.L_269:
        /*0038*/ 	.byte	0x03, 0x50
        /*003a*/ 	.short	0x0000


	//----- nvinfo : EIATTR_MAXREG_COUNT
	.align		4
        /*003c*/ 	.byte	0x03, 0x1b
        /*003e*/ 	.short	0x00ff


	//----- nvinfo : EIATTR_NUM_BARRIERS
	.align		4
        /*0040*/ 	.byte	0x02, 0x4c
        /*0042*/ 	.byte	0x01
	.zero		1


	//----- nvinfo : EIATTR_MERCURY_ISA_VERSION
	.align		4
        /*0044*/ 	.byte	0x03, 0x5f
        /*0046*/ 	.short	0x0101


	//----- nvinfo : EIATTR_VRC_CTA_INIT_COUNT
	.align		4
        /*0048*/ 	.byte	0x02, 0x4a
	.zero		1
	.zero		1


	//----- nvinfo : EIATTR_EXIT_INSTR_OFFSETS
	.align		4
        /*004c*/ 	.byte	0x04, 0x1c
        /*004e*/ 	.short	(.L_271 - .L_270)


	//   ....[0]....
.L_270:
        /*0050*/ 	.word	0x000001f0


	//   ....[1]....
        /*0054*/ 	.word	0x000002d0


	//   ....[2]....
        /*0058*/ 	.word	0x00000320


	//----- nvinfo : EIATTR_CRS_STACK_SIZE
	.align		4
.L_271:
        /*005c*/ 	.byte	0x04, 0x1e
        /*005e*/ 	.short	(.L_273 - .L_272)
.L_272:
        /*0060*/ 	.word	0x00000000


	//----- nvinfo : EIATTR_CBANK_PARAM_SIZE
	.align		4
.L_273:
        /*0064*/ 	.byte	0x03, 0x19
        /*0066*/ 	.short	0x0014


	//----- nvinfo : EIATTR_PARAM_CBANK
	.align		4
        /*0068*/ 	.byte	0x04, 0x0a
        /*006a*/ 	.short	(.L_275 - .L_274)
	.align		4
.L_274:
        /*006c*/ 	.word	index@(.nv.constant0._Z7reduce6IdLj16ELb1EEvPT_S1_j)
        /*0070*/ 	.short	0x0380
        /*0072*/ 	.short	0x0014


	//----- nvinfo : EIATTR_SW_WAR
	.align		4
.L_275:
        /*0074*/ 	.byte	0x04, 0x36
        /*0076*/ 	.short	(.L_277 - .L_276)
.L_276:
        /*0078*/ 	.word	0x00000008
.L_277:


//--------------------- .nv.info._Z7reduce6IdLj32ELb1EEvPT_S1_j --------------------------
	.section	.nv.info._Z7reduce6IdLj32ELb1EEvPT_S1_j,"",@"SHT_CUDA_INFO"
	.sectionflags	@""
	.align	4


	//----- nvinfo : EIATTR_CUDA_API_VERSION
	.align		4
        /*0000*/ 	.byte	0x04, 0x37
        /*0002*/ 	.short	(.L_279 - .L_278)
.L_278:
        /*0004*/ 	.word	0x00000082


	//----- nvinfo : EIATTR_KPARAM_INFO
	.align		4
.L_279:
        /*0008*/ 	.byte	0x04, 0x17
        /*000a*/ 	.short	(.L_281 - .L_280)
.L_280:
        /*000c*/ 	.word	0x00000000
        /*0010*/ 	.short	0x0002
        /*0012*/ 	.short	0x0010
        /*0014*/ 	.byte	0x00, 0xf0, 0x11, 0x00


	//----- nvinfo : EIATTR_KPARAM_INFO
	.align		4
.L_281:
        /*0018*/ 	.byte	0x04, 0x17
        /*001a*/ 	.short	(.L_283 - .L_282)
.L_282:
        /*001c*/ 	.word	0x00000000
        /*0020*/ 	.short	0x0001
        /*0022*/ 	.short	0x0008
        /*0024*/ 	.byte	0x00, 0xf5, 0x21, 0x00


	//----- nvinfo : EIATTR_KPARAM_INFO
	.align		4
.L_283:
        /*0028*/ 	.byte	0x04, 0x17
        /*002a*/ 	.short	(.L_285 - .L_284)
.L_284:
        /*002c*/ 	.word	0x00000000
        /*0030*/ 	.short	0x0000
        /*0032*/ 	.short	0x0000
        /*0034*/ 	.byte	0x00, 0xf5, 0x21, 0x00


	//----- nvinfo : EIATTR_SPARSE_MMA_MASK
	.align		4
.L_285:
        /*0038*/ 	.byte	0x03, 0x50
        /*003a*/ 	.short	0x0000


	//----- nvinfo : EIATTR_MAXREG_COUNT
	.align		4
        /*003c*/ 	.byte	0x03, 0x1b
        /*003e*/ 	.short	0x00ff


	//----- nvinfo : EIATTR_NUM_BARRIERS
	.align		4
        /*0040*/ 	.byte	0x02, 0x4c
        /*0042*/ 	.byte	0x01
	.zero		1


	//----- nvinfo : EIATTR_MERCURY_ISA_VERSION
	.align		4
        /*0044*/ 	.byte	0x03, 0x5f
        /*0046*/ 	.short	0x0101


	//----- nvinfo : EIATTR_VRC_CTA_INIT_COUNT
	.align		4
        /*0048*/ 	.byte	0x02, 0x4a
	.zero		1
	.zero		1


	//----- nvinfo : EIATTR_EXIT_INSTR_OFFSETS
	.align		4
        /*004c*/ 	.byte	0x04, 0x1c
        /*004e*/ 	.short	(.L_287 - .L_286)


	//   ....[0]....
.L_286:
        /*0050*/ 	.word	0x000001f0


	//   ....[1]....
        /*0054*/ 	.word	0x00000300


	//   ....[2]....
        /*0058*/ 	.word	0x00000350


	//----- nvinfo : EIATTR_CRS_STACK_SIZE
	.align		4
.L_287:
        /*005c*/ 	.byte	0x04, 0x1e
        /*005e*/ 	.short	(.L_289 - .L_288)
.L_288:
        /*0060*/ 	.word	0x00000000


	//----- nvinfo : EIATTR_CBANK_PARAM_SIZE
	.align		4
.L_289:
        /*0064*/ 	.byte	0x03, 0x19
        /*0066*/ 	.short	0x0014


	//----- nvinfo : EIATTR_PARAM_CBANK
	.align		4
        /*0068*/ 	.byte	0x04, 0x0a
        /*006a*/ 	.short	(.L_291 - .L_290)
	.align		4
.L_290:
        /*006c*/ 	.word	index@(.nv.constant0._Z7reduce6IdLj32ELb1EEvPT_S1_j)
        /*0070*/ 	.short	0x0380
        /*0072*/ 	.short	0x0014


	//----- nvinfo : EIATTR_SW_WAR
	.align		4
.L_291:
        /*0074*/ 	.byte	0x04, 0x36
        /*0076*/ 	.short	(.L_293 - .L_292)
.L_292:
        /*0078*/ 	.word	0x00000008
.L_293:


//--------------------- .nv.info._Z7reduce6IdLj64ELb1EEvPT_S1_j --------------------------
	.section	.nv.info._Z7reduce6IdLj64ELb1EEvPT_S1_j,"",@"SHT_CUDA_INFO"
	.sectionflags	@""
	.align	4


	//----- nvinfo : EIATTR_CUDA_API_VERSION
	.align		4
        /*0000*/ 	.byte	0x04, 0x37
        /*0002*/ 	.short	(.L_295 - .L_294)
.L_294:
        /*0004*/ 	.word	0x00000082


	//----- nvinfo : EIATTR_KPARAM_INFO
	.align		4
.L_295:
        /*0008*/ 	.byte	0x04, 0x17
        /*000a*/ 	.short	(.L_297 - .L_296)
.L_296:
        /*000c*/ 	.word	0x00000000
        /*0010*/ 	.short	0x0002
        /*0012*/ 	.short	0x0010
        /*0014*/ 	.byte	0x00, 0xf0, 0x11, 0x00


	//----- nvinfo : EIATTR_KPARAM_INFO
	.align		4
.L_297:
        /*0018*/ 	.byte	0x04, 0x17
        /*001a*/ 	.short	(.L_299 - .L_298)
.L_298:
        /*001c*/ 	.word	0x00000000
        /*0020*/ 	.short	0x0001
        /*0022*/ 	.short	0x0008
        /*0024*/ 	.byte	0x00, 0xf5, 0x21, 0x00


	//----- nvinfo : EIATTR_KPARAM_INFO
	.align		4
.L_299:
        /*0028*/ 	.byte	0x04, 0x17
        /*002a*/ 	.short	(.L_301 - .L_300)
.L_300:
        /*002c*/ 	.word	0x00000000
        /*0030*/ 	.short	0x0000
        /*0032*/ 	.short	0x0000
        /*0034*/ 	.byte	0x00, 0xf5, 0x21, 0x00


	//----- nvinfo : EIATTR_SPARSE_MMA_MASK
	.align		4
.L_301:
        /*0038*/ 	.byte	0x03, 0x50
        /*003a*/ 	.short	0x0000


	//----- nvinfo : EIATTR_MAXREG_COUNT
	.align		4
        /*003c*/ 	.byte	0x03, 0x1b
        /*003e*/ 	.short	0x00ff


	//----- nvinfo : EIATTR_NUM_BARRIERS
	.align		4
        /*0040*/ 	.byte	0x02, 0x4c
        /*0042*/ 	.byte	0x01
	.zero		1


	//----- nvinfo : EIATTR_MERCURY_ISA_VERSION
	.align		4
        /*0044*/ 	.byte	0x03, 0x5f
        /*0046*/ 	.short	0x0101


	//----- nvinfo : EIATTR_VRC_CTA_INIT_COUNT
	.align		4
        /*0048*/ 	.byte	0x02, 0x4a
	.zero		1
	.zero		1


	//----- nvinfo : EIATTR_EXIT_INSTR_OFFSETS
	.align		4
        /*004c*/ 	.byte	0x04, 0x1c
        /*004e*/ 	.short	(.L_303 - .L_302)


	//   ....[0]....
.L_302:
        /*0050*/ 	.word	0x000001f0


	//   ....[1]....
        /*0054*/ 	.word	0x00000330


	//   ....[2]....
        /*0058*/ 	.word	0x00000380


	//----- nvinfo : EIATTR_CRS_STACK_SIZE
	.align		4
.L_303:
        /*005c*/ 	.byte	0x04, 0x1e
        /*005e*/ 	.short	(.L_305 - .L_304)
.L_304:
        /*0060*/ 	.word	0x00000000


	//----- nvinfo : EIATTR_CBANK_PARAM_SIZE
	.align		4
.L_305:
        /*0064*/ 	.byte	0x03, 0x19
        /*0066*/ 	.short	0x0014


	//----- nvinfo : EIATTR_PARAM_CBANK
	.align		4
        /*0068*/ 	.byte	0x04, 0x0a
        /*006a*/ 	.short	(.L_307 - .L_306)
	.align		4
.L_306:
        /*006c*/ 	.word	index@(.nv.constant0._Z7reduce6IdLj64ELb1EEvPT_S1_j)
        /*0070*/ 	.short	0x0380
        /*0072*/ 	.short	0x0014


	//----- nvinfo : EIATTR_SW_WAR
	.align		4
.L_307:
        /*0074*/ 	.byte	0x04, 0x36
        /*0076*/ 	.short	(.L_309 - .L_308)
.L_308:
        /*0078*/ 	.word	0x00000008
.L_309:


//--------------------- .nv.info._Z7reduce6IdLj128ELb1EEvPT_S1_j --------------------------
	.section	.nv.info._Z7reduce6IdLj128ELb1EEvPT_S1_j,"",@"SHT_CUDA_INFO"
	.sectionflags	@""
	.align	4


	//----- nvinfo : EIATTR_CUDA_API_VERSION
	.align		4
        /*0000*/ 	.byte	0x04, 0x37
        /*0002*/ 	.short	(.L_311 - .L_310)
.L_310:
        /*0004*/ 	.word	0x00000082


	//----- nvinfo : EIATTR_KPARAM_INFO
	.align		4
.L_311:
        /*0008*/ 	.byte	0x04, 0x17
        /*000a*/ 	.short	(.L_313 - .L_312)
.L_312:
        /*000c*/ 	.word	0x00000000
        /*0010*/ 	.short	0x0002
        /*0012*/ 	.short	0x0010
        /*0014*/ 	.byte	0x00, 0xf0, 0x11, 0x00


	//----- nvinfo : EIATTR_KPARAM_INFO
	.align		4
.L_313:
        /*0018*/ 	.byte	0x04, 0x17
        /*001a*/ 	.short	(.L_315 - .L_314)
.L_314:
        /*001c*/ 	.word	0x00000000
        /*0020*/ 	.short	0x0001
        /*0022*/ 	.short	0x0008
        /*0024*/ 	.byte	0x00, 0xf5, 0x21, 0x00


	//----- nvinfo : EIATTR_KPARAM_INFO
	.align		4
.L_315:
        /*0028*/ 	.byte	0x04, 0x17
        /*002a*/ 	.short	(.L_317 - .L_316)
.L_316:
        /*002c*/ 	.word	0x00000000
        /*0030*/ 	.short	0x0000
        /*0032*/ 	.short	0x0000
        /*0034*/ 	.byte	0x00, 0xf5, 0x21, 0x00


	//----- nvinfo : EIATTR_SPARSE_MMA_MASK
	.align		4
.L_317:
        /*0038*/ 	.byte	0x03, 0x50
        /*003a*/ 	.short	0x0000


	//----- nvinfo : EIATTR_MAXREG_COUNT
	.align		4
        /*003c*/ 	.byte	0x03, 0x1b
        /*003e*/ 	.short	0x00ff


	//----- nvinfo : EIATTR_NUM_BARRIERS
	.align		4
        /*0040*/ 	.byte	0x02, 0x4c
        /*0042*/ 	.byte	0x01
	.zero		1


	//----- nvinfo : EIATTR_MERCURY_ISA_VERSION
	.align		4
        /*0044*/ 	.byte	0x03, 0x5f
        /*0046*/ 	.short	0x0101


	//----- nvinfo : EIATTR_VRC_CTA_INIT_COUNT
	.align		4
        /*0048*/ 	.byte	0x02, 0x4a
	.zero		1
	.zero		1


	//----- nvinfo : EIATTR_EXIT_INSTR_OFFSETS
	.align		4
        /*004c*/ 	.byte	0x04, 0x1c
        /*004e*/ 	.short	(.L_319 - .L_318)


	//   ....[0]....
.L_318:
        /*0050*/ 	.word	0x00000240


	//   ....[1]....
        /*0054*/ 	.word	0x00000380


	//   ....[2]....
        /*0058*/ 	.word	0x000003d0


	//----- nvinfo : EIATTR_CRS_STACK_SIZE
	.align		4
.L_319:
        /*005c*/ 	.byte	0x04, 0x1e
        /*005e*/ 	.short	(.L_321 - .L_320)
.L_320:
        /*0060*/ 	.word	0x00000000


	//----- nvinfo : EIATTR_CBANK_PARAM_SIZE
	.align		4
.L_321:
        /*0064*/ 	.byte	0x03, 0x19
        /*0066*/ 	.short	0x0014


	//----- nvinfo : EIATTR_PARAM_CBANK
	.align		4
        /*0068*/ 	.byte	0x04, 0x0a
        /*006a*/ 	.short	(.L_323 - .L_322)
	.align		4
.L_322:
        /*006c*/ 	.word	index@(.nv.constant0._Z7reduce6IdLj128ELb1EEvPT_S1_j)
        /*0070*/ 	.short	0x0380
        /*0072*/ 	.short	0x0014


	//----- nvinfo : EIATTR_SW_WAR
	.align		4
.L_323:
        /*0074*/ 	.byte	0x04, 0x36
        /*0076*/ 	.short	(.L_325 - .L_324)
.L_324:
        /*0078*/ 	.word	0x00000008
.L_325:


//--------------------- .nv.info._Z7reduce6IdLj256ELb1EEvPT_S1_j --------------------------
	.section	.nv.info._Z7reduce6IdLj256ELb1EEvPT_S1_j,"",@"SHT_CUDA_INFO"
	.sectionflags	@""
	.align	4


	//----- nvinfo : EIATTR_CUDA_API_VERSION
	.align		4
        /*0000*/ 	.byte	0x04, 0x37
        /*0002*/ 	.short	(.L_327 - .L_326)
.L_326:
        /*0004*/ 	.word	0x00000082


	//----- nvinfo : EIATTR_KPARAM_INFO
	.align		4
.L_327:
        /*0008*/ 	.byte	0x04, 0x17
        /*000a*/ 	.short	(.L_329 - .L_328)
.L_328:
        /*000c*/ 	.word	0x00000000
        /*0010*/ 	.short	0x0002
        /*0012*/ 	.short	0x0010
        /*0014*/ 	.byte	0x00, 0xf0, 0x11, 0x00


	//----- nvinfo : EIATTR_KPARAM_INFO
	.align		4
.L_329:
        /*0018*/ 	.byte	0x04, 0x17
        /*001a*/ 	.short	(.L_331 - .L_330)
.L_330:
        /*001c*/ 	.word	0x00000000
        /*0020*/ 	.short	0x0001
        /*0022*/ 	.short	0x0008
        /*0024*/ 	.byte	0x00, 0xf5, 0x21, 0x00


	//----- nvinfo : EIATTR_KPARAM_INFO
	.align		4
.L_331:
        /*0028*/ 	.byte	0x04, 0x17
        /*002a*/ 	.short	(.L_333 - .L_332)
.L_332:
        /*002c*/ 	.word	0x00000000
        /*0030*/ 	.short	0x0000
        /*0032*/ 	.short	0x0000
        /*0034*/ 	.byte	0x00, 0xf5, 0x21, 0x00


	//----- nvinfo : EIATTR_SPARSE_MMA_MASK
	.align		4
.L_333:
        /*0038*/ 	.byte	0x03, 0x50
        /*003a*/ 	.short	0x0000


	//----- nvinfo : EIATTR_MAXREG_COUNT
	.align		4
        /*003c*/ 	.byte	0x03, 0x1b
        /*003e*/ 	.short	0x00ff


	//----- nvinfo : EIATTR_NUM_BARRIERS
	.align		4
        /*0040*/ 	.byte	0x02, 0x4c
        /*0042*/ 	.byte	0x01
	.zero		1


	//----- nvinfo : EIATTR_MERCURY_ISA_VERSION
	.align		4
        /*0044*/ 	.byte	0x03, 0x5f
        /*0046*/ 	.short	0x0101


	//----- nvinfo : EIATTR_VRC_CTA_INIT_COUNT
	.align		4
        /*0048*/ 	.byte	0x02, 0x4a
	.zero		1
	.zero		1


	//----- nvinfo : EIATTR_EXIT_INSTR_OFFSETS
	.align		4
        /*004c*/ 	.byte	0x04, 0x1c
        /*004e*/ 	.short	(.L_335 - .L_334)


	//   ....[0]....
.L_334:
        /*0050*/ 	.word	0x00000290


	//   ....[1]....
        /*0054*/ 	.word	0x000003d0


	//   ....[2]....
        /*0058*/ 	.word	0x00000420


	//----- nvinfo : EIATTR_CRS_STACK_SIZE
	.align		4
.L_335:
        /*005c*/ 	.byte	0x04, 0x1e
        /*005e*/ 	.short	(.L_337 - .L_336)
.L_336:
        /*0060*/ 	.word	0x00000000


	//----- nvinfo : EIATTR_CBANK_PARAM_SIZE
	.align		4
.L_337:
        /*0064*/ 	.byte	0x03, 0x19
        /*0066*/ 	.short	0x0014


	//----- nvinfo : EIATTR_PARAM_CBANK
	.align		4
        /*0068*/ 	.byte	0x04, 0x0a
        /*006a*/ 	.short	(.L_339 - .L_338)
	.align		4
.L_338:
        /*006c*/ 	.word	index@(.nv.constant0._Z7reduce6IdLj256ELb1EEvPT_S1_j)
        /*0070*/ 	.short	0x0380
        /*0072*/ 	.short	0x0014


	//----- nvinfo : EIATTR_SW_WAR
	.align		4
.L_339:
        /*0074*/ 	.byte	0x04, 0x36
        /*0076*/ 	.short	(.L_341 - .L_340)
.L_340:
        /*0078*/ 	.word	0x00000008
.L_341:


//--------------------- .nv.info._Z7reduce6IdLj512ELb1EEvPT_S1_j --------------------------
	.section	.nv.info._Z7reduce6IdLj512ELb1EEvPT_S1_j,"",@"SHT_CUDA_INFO"
	.sectionflags	@""
	.align	4


	//----- nvinfo : EIATTR_CUDA_API_VERSION
	.align		4
        /*0000*/ 	.byte	0x04, 0x37
        /*0002*/ 	.short	(.L_343 - .L_342)
.L_342:
        /*0004*/ 	.word	0x00000082


	//----- nvinfo : EIATTR_KPARAM_INFO
	.align		4
.L_343:
        /*0008*/ 	.byte	0x04, 0x17
        /*000a*/ 	.short	(.L_345 - .L_344)
.L_344:
        /*000c*/ 	.word	0x00000000
        /*0010*/ 	.short	0x0002
        /*0012*/ 	.short	0x0010
        /*0014*/ 	.byte	0x00, 0xf0, 0x11, 0x00


	//----- nvinfo : EIATTR_KPARAM_INFO
	.align		4
.L_345:
        /*0018*/ 	.byte	0x04, 0x17
        /*001a*/ 	.short	(.L_347 - .L_346)
.L_346:
        /*001c*/ 	.word	0x00000000
        /*0020*/ 	.short	0x0001
        /*0022*/ 	.short	0x0008
        /*0024*/ 	.byte	0x00, 0xf5, 0x21, 0x00


	//----- nvinfo : EIATTR_KPARAM_INFO
	.align		4
.L_347:
        /*0028*/ 	.byte	0x04, 0x17
        /*002a*/ 	.short	(.L_349 - .L_348)
.L_348:
        /*002c*/ 	.word	0x00000000
        /*0030*/ 	.short	0x0000
        /*0032*/ 	.short	0x0000
        /*0034*/ 	.byte	0x00, 0xf5, 0x21, 0x00


	//----- nvinfo : EIATTR_SPARSE_MMA_MASK
	.align		4
.L_349:
        /*0038*/ 	.byte	0x03, 0x50
        /*003a*/ 	.short	0x0000


	//----- nvinfo : EIATTR_MAXREG_COUNT
	.align		4
        /*003c*/ 	.byte	0x03, 0x1b
        /*003e*/ 	.short	0x00ff


	//----- nvinfo : EIATTR_NUM_BARRIERS
	.align		4
        /*0040*/ 	.byte	0x02, 0x4c
        /*0042*/ 	.byte	0x01
	.zero		1


	//----- nvinfo : EIATTR_MERCURY_ISA_VERSION
	.align		4
        /*0044*/ 	.byte	0x03, 0x5f
        /*0046*/ 	.short	0x0101


	//----- nvinfo : EIATTR_VRC_CTA_INIT_COUNT
	.align		4
        /*0048*/ 	.byte	0x02, 0x4a
	.zero		1
	.zero		1


	//----- nvinfo : EIATTR_EXIT_INSTR_OFFSETS
	.align		4
        /*004c*/ 	.byte	0x04, 0x1c
        /*004e*/ 	.short	(.L_351 - .L_350)


	//   ....[0]....
.L_350:
        /*0050*/ 	.word	0x000002f0


	//   ....[1]....
        /*0054*/ 	.word	0x00000430


	//   ....[2]....
        /*0058*/ 	.word	0x00000480


	//----- nvinfo : EIATTR_CRS_STACK_SIZE
	.align		4
.L_351:
        /*005c*/ 	.byte	0x04, 0x1e
        /*005e*/ 	.short	(.L_353 - .L_352)
.L_352:
        /*0060*/ 	.word	0x00000000


	//----- nvinfo : EIATTR_CBANK_PARAM_SIZE
	.align		4
.L_353:
        /*0064*/ 	.byte	0x03, 0x19
        /*0066*/ 	.short	0x0014


	//----- nvinfo : EIATTR_PARAM_CBANK
	.align		4
        /*0068*/ 	.byte	0x04, 0x0a
        /*006a*/ 	.short	(.L_355 - .L_354)
	.align		4
.L_354:
        /*006c*/ 	.word	index@(.nv.constant0._Z7reduce6IdLj512ELb1EEvPT_S1_j)
        /*0070*/ 	.short	0x0380
        /*0072*/ 	.short	0x0014


	//----- nvinfo : EIATTR_SW_WAR
	.align		4
.L_355:
        /*0074*/ 	.byte	0x04, 0x36
        /*0076*/ 	.short	(.L_357 - .L_356)
.L_356:
        /*0078*/ 	.word	0x00000008
.L_357:


//--------------------- .nv.info._Z7reduce6IdLj1024ELb1EEvPT_S1_j --------------------------
	.section	.nv.info._Z7reduce6IdLj1024ELb1EEvPT_S1_j,"",@"SHT_CUDA_INFO"
	.sectionflags	@""
	.align	4


	//----- nvinfo : EIATTR_CUDA_API_VERSION
	.align		4
        /*0000*/ 	.byte	0x04, 0x37
        /*0002*/ 	.short	(.L_359 - .L_358)
.L_358:
        /*0004*/ 	.word	0x00000082


	//----- nvinfo : EIATTR_KPARAM_INFO
	.align		4
.L_359:
        /*0008*/ 	.byte	0x04, 0x17
        /*000a*/ 	.short	(.L_361 - .L_360)
.L_360:
        /*000c*/ 	.word	0x00000000
        /*0010*/ 	.short	0x0002
        /*0012*/ 	.short	0x0010
        /*0014*/ 	.byte	0x00, 0xf0, 0x11, 0x00


	//----- nvinfo : EIATTR_KPARAM_INFO
	.align		4
.L_361:
        /*0018*/ 	.byte	0x04, 0x17
        /*001a*/ 	.short	(.L_363 - .L_362)
.L_362:
        /*001c*/ 	.word	0x00000000
        /*0020*/ 	.short	0x0001
        /*0022*/ 	.short	0x0008
        /*0024*/ 	.byte	0x00, 0xf5, 0x21, 0x00


	//----- nvinfo : EIATTR_KPARAM_INFO
	.align		4
.L_363:
        /*0028*/ 	.byte	0x04, 0x17
        /*002a*/ 	.short	(.L_365 - .L_364)
.L_364:
        /*002c*/ 	.word	0x00000000
        /*0030*/ 	.short	0x0000
        /*0032*/ 	.short	0x0000
        /*0034*/ 	.byte	0x00, 0xf5, 0x21, 0x00


	//----- nvinfo : EIATTR_SPARSE_MMA_MASK
	.align		4
.L_365:
        /*0038*/ 	.byte	0x03, 0x50
        /*003a*/ 	.short	0x0000


	//----- nvinfo : EIATTR_MAXREG_COUNT
	.align		4
        /*003c*/ 	.byte	0x03, 0x1b
        /*003e*/ 	.short	0x00ff


	//----- nvinfo : EIATTR_NUM_BARRIERS
	.align		4
        /*0040*/ 	.byte	0x02, 0x4c
        /*0042*/ 	.byte	0x01
	.zero		1


	//----- nvinfo : EIATTR_MERCURY_ISA_VERSION
	.align		4
        /*0044*/ 	.byte	0x03, 0x5f
        /*0046*/ 	.short	0x0101


	//----- nvinfo : EIATTR_VRC_CTA_INIT_COUNT
	.align		4
        /*0048*/ 	.byte	0x02, 0x4a
	.zero		1
	.zero		1


	//----- nvinfo : EIATTR_EXIT_INSTR_OFFSETS
	.align		4
        /*004c*/ 	.byte	0x04, 0x1c
        /*004e*/ 	.short	(.L_367 - .L_366)


	//   ....[0]....
.L_366:
        /*0050*/ 	.word	0x00000340


	//   ....[1]....
        /*0054*/ 	.word	0x00000480


	//   ....[2]....
        /*0058*/ 	.word	0x000004d0


	//----- nvinfo : EIATTR_CRS_STACK_SIZE
	.align		4
.L_367:
        /*005c*/ 	.byte	0x04, 0x1e
        /*005e*/ 	.short	(.L_369 - .L_368)
.L_368:
        /*0060*/ 	.word	0x00000000


	//----- nvinfo : EIATTR_CBANK_PARAM_SIZE
	.align		4
.L_369:
        /*0064*/ 	.byte	0x03, 0x19
        /*0066*/ 	.short	0x0014


	//----- nvinfo : EIATTR_PARAM_CBANK
	.align		4
        /*0068*/ 	.byte	0x04, 0x0a
        /*006a*/ 	.short	(.L_371 - .L_370)
	.align		4
.L_370:
        /*006c*/ 	.word	index@(.nv.constant0._Z7reduce6IdLj1024ELb1EEvPT_S1_j)
        /*0070*/ 	.short	0x0380
        /*0072*/ 	.short	0x0014


	//----- nvinfo : EIATTR_SW_WAR
	.align		4
.L_371:
        /*0074*/ 	.byte	0x04, 0x36
        /*0076*/ 	.short	(.L_373 - .L_372)
.L_372:
        /*0078*/ 	.word	0x00000008
.L_373:


//--------------------- .nv.info._Z7reduce6IfLj1ELb1EEvPT_S1_j --------------------------
	.section	.nv.info._Z7reduce6IfLj1ELb1EEvPT_S1_j,"",@"SHT_CUDA_INFO"
	.sectionflags	@""
	.align	4


	//----- nvinfo : EIATTR_CUDA_API_VERSION
	.align		4
        /*0000*/ 	.byte	0x04, 0x37
        /*0002*/ 	.short	(.L_375 - .L_374)
.L_374:
        /*0004*/ 	.word	0x00000082


	//----- nvinfo : EIATTR_KPARAM_INFO
	.align		4
.L_375:
        /*0008*/ 	.byte	0x04, 0x17
        /*000a*/ 	.short	(.L_377 - .L_376)
.L_376:
        /*000c*/ 	.word	0x00000000
        /*0010*/ 	.short	0x0002
        /*0012*/ 	.short	0x0010
        /*0014*/ 	.byte	0x00, 0xf0, 0x11, 0x00


	//----- nvinfo : EIATTR_KPARAM_INFO
	.align		4
.L_377:
        /*0018*/ 	.byte	0x04, 0x17
        /*001a*/ 	.short	(.L_379 - .L_378)
.L_378:
        /*001c*/ 	.word	0x00000000
        /*0020*/ 	.short	0x0001
        /*0022*/ 	.short	0x0008
        /*0024*/ 	.byte	0x00, 0xf5, 0x21, 0x00


	//----- nvinfo : EIATTR_KPARAM_INFO
	.align		4
.L_379:
        /*0028*/ 	.byte	0x04, 0x17
        /*002a*/ 	.short	(.L_381 - .L_380)
.L_380:
        /*002c*/ 	.word	0x00000000
        /*0030*/ 	.short	0x0000
        /*0032*/ 	.short	0x0000
        /*0034*/ 	.byte	0x00, 0xf5, 0x21, 0x00


	//----- nvinfo : EIATTR_SPARSE_MMA_MASK
	.align		4
.L_381:
        /*0038*/ 	.byte	0x03, 0x50
        /*003a*/ 	.short	0x0000


	//----- nvinfo : EIATTR_MAXREG_COUNT
	.align		4
        /*003c*/ 	.byte	0x03, 0x1b
        /*003e*/ 	.short	0x00ff


	//----- nvinfo : EIATTR_NUM_BARRIERS
	.align		4
        /*0040*/ 	.byte	0x02, 0x4c
        /*0042*/ 	.byte	0x01
	.zero		1


	//----- nvinfo : EIATTR_MERCURY_ISA_VERSION
	.align		4
        /*0044*/ 	.byte	0x03, 0x5f
        /*0046*/ 	.short	0x0101


	//----- nvinfo : EIATTR_VRC_CTA_INIT_COUNT
	.align		4
        /*0048*/ 	.byte	0x02, 0x4a
	.zero		1
	.zero		1


	//----- nvinfo : EIATTR_EXIT_INSTR_OFFSETS
	.align		4
        /*004c*/ 	.byte	0x04, 0x1c
        /*004e*/ 	.short	(.L_383 - .L_382)


	//   ....[0]....
.L_382:
        /*0050*/ 	.word	0x000001d0


	//   ....[1]....
        /*0054*/ 	.word	0x00000220


	//----- nvinfo : EIATTR_CRS_STACK_SIZE
	.align		4
.L_383:
        /*0058*/ 	.byte	0x04, 0x1e
        /*005a*/ 	.short	(.L_385 - .L_384)
.L_384:
        /*005c*/ 	.word	0x00000000


	//----- nvinfo : EIATTR_CBANK_PARAM_SIZE
	.align		4
.L_385:
        /*0060*/ 	.byte	0x03, 0x19
        /*0062*/ 	.short	0x0014


	//----- nvinfo : EIATTR_PARAM_CBANK
	.align		4
        /*0064*/ 	.byte	0x04, 0x0a
        /*0066*/ 	.short	(.L_387 - .L_386)
	.align		4
.L_386:
        /*0068*/ 	.word	index@(.nv.constant0._Z7reduce6IfLj1ELb1EEvPT_S1_j)
        /*006c*/ 	.short	0x0380
        /*006e*/ 	.short	0x0014


	//----- nvinfo : EIATTR_SW_WAR
	.align		4
.L_387:
        /*0070*/ 	.byte	0x04, 0x36
        /*0072*/ 	.short	(.L_389 - .L_388)
.L_388:
        /*0074*/ 	.word	0x00000008
.L_389:


//--------------------- .nv.info._Z7reduce6IfLj2ELb1EEvPT_S1_j --------------------------
	.section	.nv.info._Z7reduce6IfLj2ELb1EEvPT_S1_j,"",@"SHT_CUDA_INFO"
	.sectionflags	@""
	.align	4


	//----- nvinfo : EIATTR_CUDA_API_VERSION
	.align		4
        /*0000*/ 	.byte	0x04, 0x37
        /*0002*/ 	.short	(.L_391 - .L_390)
.L_390:
        /*0004*/ 	.word	0x00000082


	//----- nvinfo : EIATTR_KPARAM_INFO
	.align		4
.L_391:
        /*0008*/ 	.byte	0x04, 0x17
        /*000a*/ 	.short	(.L_393 - .L_392)
.L_392:
        /*000c*/ 	.word	0x00000000
        /*0010*/ 	.short	0x0002
        /*0012*/ 	.short	0x0010
        /*0014*/ 	.byte	0x00, 0xf0, 0x11, 0x00


	//----- nvinfo : EIATTR_KPARAM_INFO
	.align		4
.L_393:
        /*0018*/ 	.byte	0x04, 0x17
        /*001a*/ 	.short	(.L_395 - .L_394)
.L_394:
        /*001c*/ 	.word	0x00000000
        /*0020*/ 	.short	0x0001
        /*0022*/ 	.short	0x0008
        /*0024*/ 	.byte	0x00, 0xf5, 0x21, 0x00


	//----- nvinfo : EIATTR_KPARAM_INFO
	.align		4
.L_395:
        /*0028*/ 	.byte	0x04, 0x17
        /*002a*/ 	.short	(.L_397 - .L_396)
.L_396:
        /*002c*/ 	.word	0x00000000
        /*0030*/ 	.short	0x0000
        /*0032*/ 	.short	0x0000
        /*0034*/ 	.byte	0x00, 0xf5, 0x21, 0x00


	//----- nvinfo : EIATTR_SPARSE_MMA_MASK
	.align		4
.L_397:
        /*0038*/ 	.byte	0x03, 0x50
        /*003a*/ 	.short	0x0000


	//----- nvinfo : EIATTR_MAXREG_COUNT
	.align		4
        /*003c*/ 	.byte	0x03, 0x1b
        /*003e*/ 	.short	0x00ff


	//----- nvinfo : EIATTR_NUM_BARRIERS
	.align		4
        /*0040*/ 	.byte	0x02, 0x4c
        /*0042*/ 	.byte	0x01
	.zero		1


	//----- nvinfo : EIATTR_MERCURY_ISA_VERSION
	.align		4
        /*0044*/ 	.byte	0x03, 0x5f
        /*0046*/ 	.short	0x0101


	//----- nvinfo : EIATTR_VRC_CTA_INIT_COUNT
	.align		4
        /*0048*/ 	.byte	0x02, 0x4a
	.zero		1
	.zero		1


	//----- nvinfo : EIATTR_EXIT_INSTR_OFFSETS
	.align		4
        /*004c*/ 	.byte	0x04, 0x1c
        /*004e*/ 	.short	(.L_399 - .L_398)


	//   ....[0]....
.L_398:
        /*0050*/ 	.word	0x000001f0


	//   ....[1]....
        /*0054*/ 	.word	0x00000240


	//   ....[2]....
        /*0058*/ 	.word	0x00000290


	//----- nvinfo : EIATTR_CRS_STACK_SIZE
	.align		4
.L_399:
        /*005c*/ 	.byte	0x04, 0x1e
        /*005e*/ 	.short	(.L_401 - .L_400)
.L_400:
        /*0060*/ 	.word	0x00000000


	//----- nvinfo : EIATTR_CBANK_PARAM_SIZE
	.align		4
.L_401:
        /*0064*/ 	.byte	0x03, 0x19
        /*0066*/ 	.short	0x0014


	//----- nvinfo : EIATTR_PARAM_CBANK
	.align		4
        /*0068*/ 	.byte	0x04, 0x0a
        /*006a*/ 	.short	(.L_403 - .L_402)
	.align		4
.L_402:
        /*006c*/ 	.word	index@(.nv.constant0._Z7reduce6IfLj2ELb1EEvPT_S1_j)
        /*0070*/ 	.short	0x0380
        /*0072*/ 	.short	0x0014


	//----- nvinfo : EIATTR_SW_WAR
	.align		4
.L_403:
        /*0074*/ 	.byte	0x04, 0x36
        /*0076*/ 	.short	(.L_405 - .L_404)
.L_404:
        /*0078*/ 	.word	0x00000008
.L_405:


//--------------------- .nv.info._Z7reduce6IfLj4ELb1EEvPT_S1_j --------------------------
	.section	.nv.info._Z7reduce6IfLj4ELb1EEvPT_S1_j,"",@"SHT_CUDA_INFO"
	.sectionflags	@""
	.align	4


	//----- nvinfo : EIATTR_CUDA_API_VERSION
	.align		4
        /*0000*/ 	.byte	0x04, 0x37
        /*0002*/ 	.short	(.L_407 - .L_406)
.L_406:
        /*0004*/ 	.word	0x00000082


	//----- nvinfo : EIATTR_KPARAM_INFO
	.align		4
.L_407:
        /*0008*/ 	.byte	0x04, 0x17
        /*000a*/ 	.short	(.L_409 - .L_408)
.L_408:
        /*000c*/ 	.word	0x00000000
        /*0010*/ 	.short	0x0002
        /*0012*/ 	.short	0x0010
        /*0014*/ 	.byte	0x00, 0xf0, 0x11, 0x00


	//----- nvinfo : EIATTR_KPARAM_INFO
	.align		4
.L_409:
        /*0018*/ 	.byte	0x04, 0x17
        /*001a*/ 	.short	(.L_411 - .L_410)
.L_410:
        /*001c*/ 	.word	0x00000000
        /*0020*/ 	.short	0x0001
        /*0022*/ 	.short	0x0008
        /*0024*/ 	.byte	0x00, 0xf5, 0x21, 0x00


	//----- nvinfo : EIATTR_KPARAM_INFO
	.align		4
.L_411:
        /*0028*/ 	.byte	0x04, 0x17
        /*002a*/ 	.short	(.L_413 - .L_412)
.L_412:
        /*002c*/ 	.word	0x00000000
        /*0030*/ 	.short	0x0000
        /*0032*/ 	.short	0x0000
        /*0034*/ 	.byte	0x00, 0xf5, 0x21, 0x00


	//----- nvinfo : EIATTR_SPARSE_MMA_MASK
	.align		4
.L_413:
        /*0038*/ 	.byte	0x03, 0x50
        /*003a*/ 	.short	0x0000


	//----- nvinfo : EIATTR_MAXREG_COUNT
	.align		4
        /*003c*/ 	.byte	0x03, 0x1b
        /*003e*/ 	.short	0x00ff


	//----- nvinfo : EIATTR_NUM_BARRIERS
	.align		4
        /*0040*/ 	.byte	0x02, 0x4c
        /*0042*/ 	.byte	0x01
	.zero		1


	//----- nvinfo : EIATTR_MERCURY_ISA_VERSION
	.align		4
        /*0044*/ 	.byte	0x03, 0x5f
        /*0046*/ 	.short	0x0101


	//----- nvinfo : EIATTR_VRC_CTA_INIT_COUNT
	.align		4
        /*0048*/ 	.byte	0x02, 0x4a
	.zero		1
	.zero		1


	//----- nvinfo : EIATTR_EXIT_INSTR_OFFSETS
	.align		4
        /*004c*/ 	.byte	0x04, 0x1c
        /*004e*/ 	.short	(.L_415 - .L_414)


	//   ....[0]....
.L_414:
        /*0050*/ 	.word	0x000001f0


	//   ....[1]....
        /*0054*/ 	.word	0x00000270


	//   ....[2]....
        /*0058*/ 	.word	0x000002c0


	//----- nvinfo : EIATTR_CRS_STACK_SIZE
	.align		4
.L_415:
        /*005c*/ 	.byte	0x04, 0x1e
        /*005e*/ 	.short	(.L_417 - .L_416)
.L_416:
        /*0060*/ 	.word	0x00000000


	//----- nvinfo : EIATTR_CBANK_PARAM_SIZE
	.align		4
.L_417:
        /*0064*/ 	.byte	0x03, 0x19
        /*0066*/ 	.short	0x0014


	//----- nvinfo : EIATTR_PARAM_CBANK
	.align		4
        /*0068*/ 	.byte	0x04, 0x0a
        /*006a*/ 	.short	(.L_419 - .L_418)
	.align		4
.L_418:
        /*006c*/ 	.word	index@(.nv.constant0._Z7reduce6IfLj4ELb1EEvPT_S1_j)
        /*0070*/ 	.short	0x0380
        /*0072*/ 	.short	0x0014


	//----- nvinfo : EIATTR_SW_WAR
	.align		4
.L_419:
        /*0074*/ 	.byte	0x04, 0x36
        /*0076*/ 	.short	(.L_421 - .L_420)
.L_420:
        /*0078*/ 	.word	0x00000008
.L_421:


//--------------------- .nv.info._Z7reduce6IfLj8ELb1EEvPT_S1_j --------------------------
	.section	.nv.info._Z7reduce6IfLj8ELb1EEvPT_S1_j,"",@"SHT_CUDA_INFO"
	.sectionflags	@""
	.align	4


	//----- nvinfo : EIATTR_CUDA_API_VERSION
	.align		4
        /*0000*/ 	.byte	0x04, 0x37
        /*0002*/ 	.short	(.L_423 - .L_422)
.L_422:
        /*0004*/ 	.word	0x00000082


	//----- nvinfo : EIATTR_KPARAM_INFO
	.align		4
.L_423:
        /*0008*/ 	.byte	0x04, 0x17
        /*000a*/ 	.short	(.L_425 - .L_424)
.L_424:
        /*000c*/ 	.word	0x00000000
        /*0010*/ 	.short	0x0002
        /*0012*/ 	.short	0x0010
        /*0014*/ 	.byte	0x00, 0xf0, 0x11, 0x00


	//----- nvinfo : EIATTR_KPARAM_INFO
	.align		4
.L_425:
        /*0018*/ 	.byte	0x04, 0x17
        /*001a*/ 	.short	(.L_427 - .L_426)
.L_426:
        /*001c*/ 	.word	0x00000000
        /*0020*/ 	.short	0x0001
        /*0022*/ 	.short	0x0008
        /*0024*/ 	.byte	0x00, 0xf5, 0x21, 0x00


	//----- nvinfo : EIATTR_KPARAM_INFO
	.align		4
.L_427:
        /*0028*/ 	.byte	0x04, 0x17
        /*002a*/ 	.short	(.L_429 - .L_428)
.L_428:
        /*002c*/ 	.word	0x00000000
        /*0030*/ 	.short	0x0000
        /*0032*/ 	.short	0x0000
        /*0034*/ 	.byte	0x00, 0xf5, 0x21, 0x00


	//----- nvinfo : EIATTR_SPARSE_MMA_MASK
	.align		4
.L_429:
        /*0038*/ 	.byte	0x03, 0x50
        /*003a*/ 	.short	0x0000


	//----- nvinfo : EIATTR_MAXREG_COUNT
	.align		4
        /*003c*/ 	.byte	0x03, 0x1b
        /*003e*/ 	.short	0x00ff


	//----- nvinfo : EIATTR_NUM_BARRIERS
	.align		4
        /*0040*/ 	.byte	0x02, 0x4c
        /*0042*/ 	.byte	0x01
	.zero		1


	//----- nvinfo : EIATTR_MERCURY_ISA_VERSION
	.align		4
        /*0044*/ 	.byte	0x03, 0x5f
        /*0046*/ 	.short	0x0101


	//----- nvinfo : EIATTR_VRC_CTA_INIT_COUNT
	.align		4
        /*0048*/ 	.byte	0x02, 0x4a
	.zero		1
	.zero		1


	//----- nvinfo : EIATTR_EXIT_INSTR_OFFSETS
	.align		4
        /*004c*/ 	.byte	0x04, 0x1c
        /*004e*/ 	.short	(.L_431 - .L_430)


	//   ....[0]....
.L_430:
        /*0050*/ 	.word	0x000001f0


	//   ....[1]....
        /*0054*/ 	.word	0x000002a0


	//   ....[2]....
        /*0058*/ 	.word	0x000002f0


	//----- nvinfo : EIATTR_CRS_STACK_SIZE
	.align		4
.L_431:
        /*005c*/ 	.byte	0x04, 0x1e
        /*005e*/ 	.short	(.L_433 - .L_432)
.L_432:
        /*0060*/ 	.word	0x00000000


	//----- nvinfo : EIATTR_CBANK_PARAM_SIZE
	.align		4
.L_433:
        /*0064*/ 	.byte	0x03, 0x19
        /*0066*/ 	.short	0x0014


	//----- nvinfo : EIATTR_PARAM_CBANK
	.align		4
        /*0068*/ 	.byte	0x04, 0x0a
        /*006a*/ 	.short	(.L_435 - .L_434)
	.align		4
.L_434:
        /*006c*/ 	.word	index@(.nv.constant0._Z7reduce6IfLj8ELb1EEvPT_S1_j)
        /*0070*/ 	.short	0x0380
        /*0072*/ 	.short	0x0014


	//----- nvinfo : EIATTR_SW_WAR
	.align		4
.L_435:
        /*0074*/ 	.byte	0x04, 0x36
        /*0076*/ 	.short	(.L_437 - .L_436)
.L_436:
        /*0078*/ 	.word	0x00000008
.L_437:


//--------------------- .nv.info._Z7reduce6IfLj16ELb1EEvPT_S1_j --------------------------
	.section	.nv.info._Z7reduce6IfLj16ELb1EEvPT_S1_j,"",@"SHT_CUDA_INFO"
	.sectionflags	@""
	.align	4


	//----- nvinfo : EIATTR_CUDA_API_VERSION
	.align		4
        /*0000*/ 	.byte	0x04, 0x37
        /*0002*/ 	.short	(.L_439 - .L_438)
.L_438:
        /*0004*/ 	.word	0x00000082


	//----- nvinfo : EIATTR_KPARAM_INFO
	.align		4
.L_439:
        /*0008*/ 	.byte	0x04, 0x17
        /*000a*/ 	.short	(.L_441 - .L_440)
.L_440:
        /*000c*/ 	.word	0x00000000
        /*0010*/ 	.short	0x0002
        /*0012*/ 	.short	0x0010
        /*0014*/ 	.byte	0x00, 0xf0, 0x11, 0x00


	//----- nvinfo : EIATTR_KPARAM_INFO
	.align		4
.L_441:
        /*0018*/ 	.byte	0x04, 0x17
        /*001a*/ 	.short	(.L_443 - .L_442)
.L_442:
        /*001c*/ 	.word	0x00000000
        /*0020*/ 	.short	0x0001
        /*0022*/ 	.short	0x0008
        /*0024*/ 	.byte	0x00, 0xf5, 0x21, 0x00


	//----- nvinfo : EIATTR_KPARAM_INFO
	.align		4
.L_443:
        /*0028*/ 	.byte	0x04, 0x17
        /*002a*/ 	.short	(.L_445 - .L_444)
.L_444:
        /*002c*/ 	.word	0x00000000
        /*0030*/ 	.short	0x0000
        /*0032*/ 	.short	0x0000
        /*0034*/ 	.byte	0x00, 0xf5, 0x21, 0x00


	//----- nvinfo : EIATTR_SPARSE_MMA_MASK
	.align		4
.L_445:
        /*0038*/ 	.byte	0x03, 0x50
        /*003a*/ 	.short	0x0000


	//----- nvinfo : EIATTR_MAXREG_COUNT
	.align		4
        /*003c*/ 	.byte	0x03, 0x1b
        /*003e*/ 	.short	0x00ff


	//----- nvinfo : EIATTR_NUM_BARRIERS
	.align		4
        /*0040*/ 	.byte	0x02, 0x4c
        /*0042*/ 	.byte	0x01
	.zero		1


	//----- nvinfo : EIATTR_MERCURY_ISA_VERSION
	.align		4
        /*0044*/ 	.byte	0x03, 0x5f
        /*0046*/ 	.short	0x0101


	//----- nvinfo : EIATTR_VRC_CTA_INIT_COUNT
	.align		4
        /*0048*/ 	.byte	0x02, 0x4a
	.zero		1
	.zero		1


	//----- nvinfo : EIATTR_EXIT_INSTR_OFFSETS
	.align		4
        /*004c*/ 	.byte	0x04, 0x1c
        /*004e*/ 	.short	(.L_447 - .L_446)


	//   ....[0]....
.L_446:
        /*0050*/ 	.word	0x000001f0


	//   ....[1]....
        /*0054*/ 	.word	0x000002d0


	//   ....[2]....
        /*0058*/ 	.word	0x00000320


	//----- nvinfo : EIATTR_CRS_STACK_SIZE
	.align		4
.L_447:
        /*005c*/ 	.byte	0x04, 0x1e
        /*005e*/ 	.short	(.L_449 - .L_448)
.L_448:
        /*0060*/ 	.word	0x00000000


	//----- nvinfo : EIATTR_CBANK_PARAM_SIZE
	.align		4
.L_449:
        /*0064*/ 	.byte	0x03, 0x19
        /*0066*/ 	.short	0x0014


	//----- nvinfo : EIATTR_PARAM_CBANK
	.align		4
        /*0068*/ 	.byte	0x04, 0x0a
        /*006a*/ 	.short	(.L_451 - .L_450)
	.align		4
.L_450:
        /*006c*/ 	.word	index@(.nv.constant0._Z7reduce6IfLj16ELb1EEvPT_S1_j)
        /*0070*/ 	.short	0x0380
        /*0072*/ 	.short	0x0014


	//----- nvinfo : EIATTR_SW_WAR
	.align		4
.L_451:
        /*0074*/ 	.byte	0x04, 0x36
        /*0076*/ 	.short	(.L_453 - .L_452)
.L_452:
        /*0078*/ 	.word	0x00000008
.L_453:


//--------------------- .nv.info._Z7reduce6IfLj32ELb1EEvPT_S1_j --------------------------
	.section	.nv.info._Z7reduce6IfLj32ELb1EEvPT_S1_j,"",@"SHT_CUDA_INFO"
	.sectionflags	@""
	.align	4


	//----- nvinfo : EIATTR_CUDA_API_VERSION
	.align		4
        /*0000*/ 	.byte	0x04, 0x37
        /*0002*/ 	.short	(.L_455 - .L_454)
.L_454:
        /*0004*/ 	.word	0x00000082


	//----- nvinfo : EIATTR_KPARAM_INFO
	.align		4
.L_455:
        /*0008*/ 	.byte	0x04, 0x17
        /*000a*/ 	.short	(.L_457 - .L_456)
.L_456:
        /*000c*/ 	.word	0x00000000
        /*0010*/ 	.short	0x0002
        /*0012*/ 	.short	0x0010
        /*0014*/ 	.byte	0x00, 0xf0, 0x11, 0x00


	//----- nvinfo : EIATTR_KPARAM_INFO
	.align		4
.L_457:
        /*0018*/ 	.byte	0x04, 0x17
        /*001a*/ 	.short	(.L_459 - .L_458)
.L_458:
        /*001c*/ 	.word	0x00000000
        /*0020*/ 	.short	0x0001
        /*0022*/ 	.short	0x0008
        /*0024*/ 	.byte	0x00, 0xf5, 0x21, 0x00


	//----- nvinfo : EIATTR_KPARAM_INFO
	.align		4
.L_459:
        /*0028*/ 	.byte	0x04, 0x17
        /*002a*/ 	.short	(.L_461 - .L_460)
.L_460:
        /*002c*/ 	.word	0x00000000
        /*0030*/ 	.short	0x0000
        /*0032*/ 	.short	0x0000
        /*0034*/ 	.byte	0x00, 0xf5, 0x21, 0x00


	//----- nvinfo : EIATTR_SPARSE_MMA_MASK
	.align		4
.L_461:
        /*0038*/ 	.byte	0x03, 0x50
        /*003a*/ 	.short	0x0000


	//----- nvinfo : EIATTR_MAXREG_COUNT
	.align		4
        /*003c*/ 	.byte	0x03, 0x1b
        /*003e*/ 	.short	0x00ff


	//----- nvinfo : EIATTR_NUM_BARRIERS
	.align		4
        /*0040*/ 	.byte	0x02, 0x4c
        /*0042*/ 	.byte	0x01
	.zero		1


	//----- nvinfo : EIATTR_MERCURY_ISA_VERSION
	.align		4
        /*0044*/ 	.byte	0x03, 0x5f
        /*0046*/ 	.short	0x0101


	//----- nvinfo : EIATTR_VRC_CTA_INIT_COUNT
	.align		4
        /*0048*/ 	.byte	0x02, 0x4a
	.zero		1
	.zero		1


	//----- nvinfo : EIATTR_EXIT_INSTR_OFFSETS
	.align		4
        /*004c*/ 	.byte	0x04, 0x1c
        /*004e*/ 	.short	(.L_463 - .L_462)


	//   ....[0]....
.L_462:
        /*0050*/ 	.word	0x00000200


	//   ....[1]....
        /*0054*/ 	.word	0x00000310


	//   ....[2]....
        /*0058*/ 	.word	0x00000360


	//----- nvinfo : EIATTR_CRS_STACK_SIZE
	.align		4
.L_463:
        /*005c*/ 	.byte	0x04, 0x1e
        /*005e*/ 	.short	(.L_465 - .L_464)
.L_464:
        /*0060*/ 	.word	0x00000000


	//----- nvinfo : EIATTR_CBANK_PARAM_SIZE
	.align		4
.L_465:
        /*0064*/ 	.byte	0x03, 0x19
        /*0066*/ 	.short	0x0014


	//----- nvinfo : EIATTR_PARAM_CBANK
	.align		4
        /*0068*/ 	.byte	0x04, 0x0a
        /*006a*/ 	.short	(.L_467 - .L_466)
	.align		4
.L_466:
        /*006c*/ 	.word	index@(.nv.constant0._Z7reduce6IfLj32ELb1EEvPT_S1_j)
        /*0070*/ 	.short	0x0380
        /*0072*/ 	.short	0x0014


	//----- nvinfo : EIATTR_SW_WAR
	.align		4
.L_467:
        /*0074*/ 	.byte	0x04, 0x36
        /*0076*/ 	.short	(.L_469 - .L_468)
.L_468:
        /*0078*/ 	.word	0x00000008
.L_469:


//--------------------- .nv.info._Z7reduce6IfLj64ELb1EEvPT_S1_j --------------------------
	.section	.nv.info._Z7reduce6IfLj64ELb1EEvPT_S1_j,"",@"SHT_CUDA_INFO"
	.sectionflags	@""
	.align	4


	//----- nvinfo : EIATTR_CUDA_API_VERSION
	.align		4
        /*0000*/ 	.byte	0x04, 0x37
        /*0002*/ 	.short	(.L_471 - .L_470)
.L_470:
        /*0004*/ 	.word	0x00000082


	//----- nvinfo : EIATTR_KPARAM_INFO
	.align		4
.L_471:
        /*0008*/ 	.byte	0x04, 0x17
        /*000a*/ 	.short	(.L_473 - .L_472)
.L_472:
        /*000c*/ 	.word	0x00000000
        /*0010*/ 	.short	0x0002
        /*0012*/ 	.short	0x0010
        /*0014*/ 	.byte	0x00, 0xf0, 0x11, 0x00


	//----- nvinfo : EIATTR_KPARAM_INFO
	.align		4
.L_473:
        /*0018*/ 	.byte	0x04, 0x17
        /*001a*/ 	.short	(.L_475 - .L_474)
.L_474:
        /*001c*/ 	.word	0x00000000
        /*0020*/ 	.short	0x0001
        /*0022*/ 	.short	0x0008
        /*0024*/ 	.byte	0x00, 0xf5, 0x21, 0x00


	//----- nvinfo : EIATTR_KPARAM_INFO
	.align		4
.L_475:
        /*0028*/ 	.byte	0x04, 0x17
        /*002a*/ 	.short	(.L_477 - .L_476)
.L_476:
        /*002c*/ 	.word	0x00000000
        /*0030*/ 	.short	0x0000
        /*0032*/ 	.short	0x0000
        /*0034*/ 	.byte	0x00, 0xf5, 0x21, 0x00


	//----- nvinfo : EIATTR_SPARSE_MMA_MASK
	.align		4
.L_477:
        /*0038*/ 	.byte	0x03, 0x50
        /*003a*/ 	.short	0x0000


	//----- nvinfo : EIATTR_MAXREG_COUNT
	.align		4
        /*003c*/ 	.byte	0x03, 0x1b
        /*003e*/ 	.short	0x00ff


	//----- nvinfo : EIATTR_NUM_BARRIERS
	.align		4
        /*0040*/ 	.byte	0x02, 0x4c
        /*0042*/ 	.byte	0x01
	.zero		1


	//----- nvinfo : EIATTR_MERCURY_ISA_VERSION
	.align		4
        /*0044*/ 	.byte	0x03, 0x5f
        /*0046*/ 	.short	0x0101


	//----- nvinfo : EIATTR_VRC_CTA_INIT_COUNT
	.align		4
        /*0048*/ 	.byte	0x02, 0x4a
	.zero		1
	.zero		1


	//----- nvinfo : EIATTR_EXIT_INSTR_OFFSETS
	.align		4
        /*004c*/ 	.byte	0x04, 0x1c
        /*004e*/ 	.short	(.L_479 - .L_478)


	//   ....[0]....
.L_478:
        /*0050*/ 	.word	0x00000200


	//   ....[1]....
        /*0054*/ 	.word	0x00000340


	//   ....[2]....
        /*0058*/ 	.word	0x00000390


	//----- nvinfo : EIATTR_CRS_STACK_SIZE
	.align		4
.L_479:
        /*005c*/ 	.byte	0x04, 0x1e
        /*005e*/ 	.short	(.L_481 - .L_480)
.L_480:
        /*0060*/ 	.word	0x00000000


	//----- nvinfo : EIATTR_CBANK_PARAM_SIZE
	.align		4
.L_481:
        /*0064*/ 	.byte	0x03, 0x19
        /*0066*/ 	.short	0x0014


	//----- nvinfo : EIATTR_PARAM_CBANK
	.align		4
        /*0068*/ 	.byte	0x04, 0x0a
        /*006a*/ 	.short	(.L_483 - .L_482)
	.align		4
.L_482:
        /*006c*/ 	.word	index@(.nv.constant0._Z7reduce6IfLj64ELb1EEvPT_S1_j)
        /*0070*/ 	.short	0x0380
        /*0072*/ 	.short	0x0014


	//----- nvinfo : EIATTR_SW_WAR
	.align		4
.L_483:
        /*0074*/ 	.byte	0x04, 0x36
        /*0076*/ 	.short	(.L_485 - .L_484)
.L_484:
        /*0078*/ 	.word	0x00000008
.L_485:


//--------------------- .nv.info._Z7reduce6IfLj128ELb1EEvPT_S1_j --------------------------
	.section	.nv.info._Z7reduce6IfLj128ELb1EEvPT_S1_j,"",@"SHT_CUDA_INFO"
	.sectionflags	@""
	.align	4


	//----- nvinfo : EIATTR_CUDA_API_VERSION
	.align		4
        /*0000*/ 	.byte	0x04, 0x37
        /*0002*/ 	.short	(.L_487 - .L_486)
.L_486:
        /*0004*/ 	.word	0x00000082


	//----- nvinfo : EIATTR_KPARAM_INFO
	.align		4
.L_487:
        /*0008*/ 	.byte	0x04, 0x17
        /*000a*/ 	.short	(.L_489 - .L_488)
.L_488:
        /*000c*/ 	.word	0x00000000
        /*0010*/ 	.short	0x0002
        /*0012*/ 	.short	0x0010
        /*0014*/ 	.byte	0x00, 0xf0, 0x11, 0x00


	//----- nvinfo : EIATTR_KPARAM_INFO
	.align		4
.L_489:
        /*0018*/ 	.byte	0x04, 0x17
        /*001a*/ 	.short	(.L_491 - .L_490)
.L_490:
        /*001c*/ 	.word	0x00000000
        /*0020*/ 	.short	0x0001
        /*0022*/ 	.short	0x0008
        /*0024*/ 	.byte	0x00, 0xf5, 0x21, 0x00


	//----- nvinfo : EIATTR_KPARAM_INFO
	.align		4
.L_491:
        /*0028*/ 	.byte	0x04, 0x17
        /*002a*/ 	.short	(.L_493 - .L_492)
.L_492:
        /*002c*/ 	.word	0x00000000
        /*0030*/ 	.short	0x0000
        /*0032*/ 	.short	0x0000
        /*0034*/ 	.byte	0x00, 0xf5, 0x21, 0x00


	//----- nvinfo : EIATTR_SPARSE_MMA_MASK
	.align		4
.L_493:
        /*0038*/ 	.byte	0x03, 0x50
        /*003a*/ 	.short	0x0000


	//----- nvinfo : EIATTR_MAXREG_COUNT
	.align		4
        /*003c*/ 	.byte	0x03, 0x1b
        /*003e*/ 	.short	0x00ff


	//----- nvinfo : EIATTR_NUM_BARRIERS
	.align		4
        /*0040*/ 	.byte	0x02, 0x4c
        /*0042*/ 	.byte	0x01
	.zero		1


	//----- nvinfo : EIATTR_MERCURY_ISA_VERSION
	.align		4
        /*0044*/ 	.byte	0x03, 0x5f
        /*0046*/ 	.short	0x0101


	//----- nvinfo : EIATTR_VRC_CTA_INIT_COUNT
	.align		4
        /*0048*/ 	.byte	0x02, 0x4a
	.zero		1
	.zero		1


	//----- nvinfo : EIATTR_EXIT_INSTR_OFFSETS
	.align		4
        /*004c*/ 	.byte	0x04, 0x1c
        /*004e*/ 	.short	(.L_495 - .L_494)


	//   ....[0]....
.L_494:
        /*0050*/ 	.word	0x00000250


	//   ....[1]....
        /*0054*/ 	.word	0x00000390


	//   ....[2]....
        /*0058*/ 	.word	0x000003e0


	//----- nvinfo : EIATTR_CRS_STACK_SIZE
	.align		4
.L_495:
        /*005c*/ 	.byte	0x04, 0x1e
        /*005e*/ 	.short	(.L_497 - .L_496)
.L_496:
        /*0060*/ 	.word	0x00000000


	//----- nvinfo : EIATTR_CBANK_PARAM_SIZE
	.align		4
.L_497:
        /*0064*/ 	.byte	0x03, 0x19
        /*0066*/ 	.short	0x0014


	//----- nvinfo : EIATTR_PARAM_CBANK
	.align		4
        /*0068*/ 	.byte	0x04, 0x0a
        /*006a*/ 	.short	(.L_499 - .L_498)
	.align		4
.L_498:
        /*006c*/ 	.word	index@(.nv.constant0._Z7reduce6IfLj128ELb1EEvPT_S1_j)
        /*0070*/ 	.short	0x0380
        /*0072*/ 	.short	0x0014


	//----- nvinfo : EIATTR_SW_WAR
	.align		4
.L_499:
        /*0074*/ 	.byte	0x04, 0x36
        /*0076*/ 	.short	(.L_501 - .L_500)
.L_500:
        /*0078*/ 	.word	0x00000008
.L_501:


//--------------------- .nv.info._Z7reduce6IfLj256ELb1EEvPT_S1_j --------------------------
	.section	.nv.info._Z7reduce6IfLj256ELb1EEvPT_S1_j,"",@"SHT_CUDA_INFO"
	.sectionflags	@""
	.align	4


	//----- nvinfo : EIATTR_CUDA_API_VERSION
	.align		4
        /*0000*/ 	.byte	0x04, 0x37
        /*0002*/ 	.short	(.L_503 - .L_502)
.L_502:
        /*0004*/ 	.word	0x00000082


	//----- nvinfo : EIATTR_KPARAM_INFO
	.align		4
.L_503:
        /*0008*/ 	.byte	0x04, 0x17
        /*000a*/ 	.short	(.L_505 - .L_504)
.L_504:
        /*000c*/ 	.word	0x00000000
        /*0010*/ 	.short	0x0002
        /*0012*/ 	.short	0x0010
        /*0014*/ 	.byte	0x00, 0xf0, 0x11, 0x00


	//----- nvinfo : EIATTR_KPARAM_INFO
	.align		4
.L_505:
        /*0018*/ 	.byte	0x04, 0x17
        /*001a*/ 	.short	(.L_507 - .L_506)
.L_506:
        /*001c*/ 	.word	0x00000000
        /*0020*/ 	.short	0x0001
        /*0022*/ 	.short	0x0008
        /*0024*/ 	.byte	0x00, 0xf5, 0x21, 0x00


	//----- nvinfo : EIATTR_KPARAM_INFO
	.align		4
.L_507:
        /*0028*/ 	.byte	0x04, 0x17
        /*002a*/ 	.short	(.L_509 - .L_508)
.L_508:
        /*002c*/ 	.word	0x00000000
        /*0030*/ 	.short	0x0000
        /*0032*/ 	.short	0x0000
        /*0034*/ 	.byte	0x00, 0xf5, 0x21, 0x00


	//----- nvinfo : EIATTR_SPARSE_MMA_MASK
	.align		4
.L_509:
        /*0038*/ 	.byte	0x03, 0x50
        /*003a*/ 	.short	0x0000


	//----- nvinfo : EIATTR_MAXREG_COUNT
	.align		4
        /*003c*/ 	.byte	0x03, 0x1b
        /*003e*/ 	.short	0x00ff


	//----- nvinfo : EIATTR_NUM_BARRIERS
	.align		4
        /*0040*/ 	.byte	0x02, 0x4c
        /*0042*/ 	.byte	0x01
	.zero		1


	//----- nvinfo : EIATTR_MERCURY_ISA_VERSION
	.align		4
        /*0044*/ 	.byte	0x03, 0x5f
        /*0046*/ 	.short	0x0101


	//----- nvinfo : EIATTR_VRC_CTA_INIT_COUNT
	.align		4
        /*0048*/ 	.byte	0x02, 0x4a
	.zero		1
	.zero		1


	//----- nvinfo : EIATTR_EXIT_INSTR_OFFSETS
	.align		4
        /*004c*/ 	.byte	0x04, 0x1c
        /*004e*/ 	.short	(.L_511 - .L_510)


	//   ....[0]....
.L_510:
        /*0050*/ 	.word	0x00000290


	//   ....[1]....
        /*0054*/ 	.word	0x000003d0


	//   ....[2]....
        /*0058*/ 	.word	0x00000420


	//----- nvinfo : EIATTR_CRS_STACK_SIZE
	.align		4
.L_511:
        /*005c*/ 	.byte	0x04, 0x1e
        /*005e*/ 	.short	(.L_513 - .L_512)
.L_512:
        /*0060*/ 	.word	0x00000000


	//----- nvinfo : EIATTR_CBANK_PARAM_SIZE
	.align		4
.L_513:
        /*0064*/ 	.byte	0x03, 0x19
        /*0066*/ 	.short	0x0014


	//----- nvinfo : EIATTR_PARAM_CBANK
	.align		4
        /*0068*/ 	.byte	0x04, 0x0a
        /*006a*/ 	.short	(.L_515 - .L_514)
	.align		4
.L_514:
        /*006c*/ 	.word	index@(.nv.constant0._Z7reduce6IfLj256ELb1EEvPT_S1_j)
        /*0070*/ 	.short	0x0380
        /*0072*/ 	.short	0x0014


	//----- nvinfo : EIATTR_SW_WAR
	.align		4
.L_515:
        /*0074*/ 	.byte	0x04, 0x36
        /*0076*/ 	.short	(.L_517 - .L_516)
.L_516:
        /*0078*/ 	.word	0x00000008
.L_517:


//--------------------- .nv.info._Z7reduce6IfLj512ELb1EEvPT_S1_j --------------------------
	.section	.nv.info._Z7reduce6IfLj512ELb1EEvPT_S1_j,"",@"SHT_CUDA_INFO"
	.sectionflags	@""
	.align	4


	//----- nvinfo : EIATTR_CUDA_API_VERSION
	.align		4
        /*0000*/ 	.byte	0x04, 0x37
        /*0002*/ 	.short	(.L_519 - .L_518)
.L_518:
        /*0004*/ 	.word	0x00000082


	//----- nvinfo : EIATTR_KPARAM_INFO
	.align		4
.L_519:
        /*0008*/ 	.byte	0x04, 0x17
        /*000a*/ 	.short	(.L_521 - .L_520)
.L_520:
        /*000c*/ 	.word	0x00000000
        /*0010*/ 	.short	0x0002
        /*0012*/ 	.short	0x0010
        /*0014*/ 	.byte	0x00, 0xf0, 0x11, 0x00


	//----- nvinfo : EIATTR_KPARAM_INFO
	.align		4
.L_521:
        /*0018*/ 	.byte	0x04, 0x17
        /*001a*/ 	.short	(.L_523 - .L_522)
.L_522:
        /*001c*/ 	.word	0x00000000
        /*0020*/ 	.short	0x0001
        /*0022*/ 	.short	0x0008
        /*0024*/ 	.byte	0x00, 0xf5, 0x21, 0x00


	//----- nvinfo : EIATTR_KPARAM_INFO
	.align		4
.L_523:
        /*0028*/ 	.byte	0x04, 0x17
        /*002a*/ 	.short	(.L_525 - .L_524)
.L_524:
        /*002c*/ 	.word	0x00000000
        /*0030*/ 	.short	0x0000
        /*0032*/ 	.short	0x0000
        /*0034*/ 	.byte	0x00, 0xf5, 0x21, 0x00


	//----- nvinfo : EIATTR_SPARSE_MMA_MASK
	.align		4
.L_525:
        /*0038*/ 	.byte	0x03, 0x50
        /*003a*/ 	.short	0x0000


	//----- nvinfo : EIATTR_MAXREG_COUNT
	.align		4
        /*003c*/ 	.byte	0x03, 0x1b
        /*003e*/ 	.short	0x00ff


	//----- nvinfo : EIATTR_NUM_BARRIERS
	.align		4
        /*0040*/ 	.byte	0x02, 0x4c
        /*0042*/ 	.byte	0x01
	.zero		1


	//----- nvinfo : EIATTR_MERCURY_ISA_VERSION
	.align		4
        /*0044*/ 	.byte	0x03, 0x5f
        /*0046*/ 	.short	0x0101


	//----- nvinfo : EIATTR_VRC_CTA_INIT_COUNT
	.align		4
        /*0048*/ 	.byte	0x02, 0x4a
	.zero		1
	.zero		1


	//----- nvinfo : EIATTR_EXIT_INSTR_OFFSETS
	.align		4
        /*004c*/ 	.byte	0x04, 0x1c
        /*004e*/ 	.short	(.L_527 - .L_526)


	//   ....[0]....
.L_526:
        /*0050*/ 	.word	0x000002f0


	//   ....[1]....
        /*0054*/ 	.word	0x00000430


	//   ....[2]....
        /*0058*/ 	.word	0x00000480


	//----- nvinfo : EIATTR_CRS_STACK_SIZE
	.align		4
.L_527:
        /*005c*/ 	.byte	0x04, 0x1e
        /*005e*/ 	.short	(.L_529 - .L_528)
.L_528:
        /*0060*/ 	.word	0x00000000


	//----- nvinfo : EIATTR_CBANK_PARAM_SIZE
	.align		4
.L_529:
        /*0064*/ 	.byte	0x03, 0x19
        /*0066*/ 	.short	0x0014


	//----- nvinfo : EIATTR_PARAM_CBANK
	.align		4
        /*0068*/ 	.byte	0x04, 0x0a
        /*006a*/ 	.short	(.L_531 - .L_530)
	.align		4
.L_530:
        /*006c*/ 	.word	index@(.nv.constant0._Z7reduce6IfLj512ELb1EEvPT_S1_j)
        /*0070*/ 	.short	0x0380
        /*0072*/ 	.short	0x0014


	//----- nvinfo : EIATTR_SW_WAR
	.align		4
.L_531:
        /*0074*/ 	.byte	0x04, 0x36
        /*0076*/ 	.short	(.L_533 - .L_532)
.L_532:
        /*0078*/ 	.word	0x00000008
.L_533:


//--------------------- .nv.info._Z7reduce6IfLj1024ELb1EEvPT_S1_j --------------------------
	.section	.nv.info._Z7reduce6IfLj1024ELb1EEvPT_S1_j,"",@"SHT_CUDA_INFO"
	.sectionflags	@""
	.align	4


	//----- nvinfo : EIATTR_CUDA_API_VERSION
	.align		4
        /*0000*/ 	.byte	0x04, 0x37
        /*0002*/ 	.short	(.L_535 - .L_534)
.L_534:
        /*0004*/ 	.word	0x00000082


	//----- nvinfo : EIATTR_KPARAM_INFO
	.align		4
.L_535:
        /*0008*/ 	.byte	0x04, 0x17
        /*000a*/ 	.short	(.L_537 - .L_536)
.L_536:
        /*000c*/ 	.word	0x00000000
        /*0010*/ 	.short	0x0002
        /*0012*/ 	.short	0x0010
        /*0014*/ 	.byte	0x00, 0xf0, 0x11, 0x00


	//----- nvinfo : EIATTR_KPARAM_INFO
	.align		4
.L_537:
        /*0018*/ 	.byte	0x04, 0x17
        /*001a*/ 	.short	(.L_539 - .L_538)
.L_538:
        /*001c*/ 	.word	0x00000000
        /*0020*/ 	.short	0x0001
        /*0022*/ 	.short	0x0008
        /*0024*/ 	.byte	0x00, 0xf5, 0x21, 0x00


	//----- nvinfo : EIATTR_KPARAM_INFO
	.align		4
.L_539:
        /*0028*/ 	.byte	0x04, 0x17
        /*002a*/ 	.short	(.L_541 - .L_540)
.L_540:
        /*002c*/ 	.word	0x00000000
        /*0030*/ 	.short	0x0000
        /*0032*/ 	.short	0x0000
        /*0034*/ 	.byte	0x00, 0xf5, 0x21, 0x00


	//----- nvinfo : EIATTR_SPARSE_MMA_MASK
	.align		4
.L_541:
        /*0038*/ 	.byte	0x03, 0x50
        /*003a*/ 	.short	0x0000


	//----- nvinfo : EIATTR_MAXREG_COUNT
	.align		4
        /*003c*/ 	.byte	0x03, 0x1b
        /*003e*/ 	.short	0x00ff


	//----- nvinfo : EIATTR_NUM_BARRIERS
	.align		4
        /*0040*/ 	.byte	0x02, 0x4c
        /*0042*/ 	.byte	0x01
	.zero		1


	//----- nvinfo : EIATTR_MERCURY_ISA_VERSION
	.align		4
        /*0044*/ 	.byte	0x03, 0x5f
        /*0046*/ 	.short	0x0101


	//----- nvinfo : EIATTR_VRC_CTA_INIT_COUNT
	.align		4
        /*0048*/ 	.byte	0x02, 0x4a
	.zero		1
	.zero		1


	//----- nvinfo : EIATTR_EXIT_INSTR_OFFSETS
	.align		4
        /*004c*/ 	.byte	0x04, 0x1c
        /*004e*/ 	.short	(.L_543 - .L_542)


	//   ....[0]....
.L_542:
        /*0050*/ 	.word	0x00000340


	//   ....[1]....
        /*0054*/ 	.word	0x00000480


	//   ....[2]....
        /*0058*/ 	.word	0x000004d0


	//----- nvinfo : EIATTR_CRS_STACK_SIZE
	.align		4
.L_543:
        /*005c*/ 	.byte	0x04, 0x1e
        /*005e*/ 	.short	(.L_545 - .L_544)
.L_544:
        /*0060*/ 	.word	0x00000000


	//----- nvinfo : EIATTR_CBANK_PARAM_SIZE
	.align		4
.L_545:
        /*0064*/ 	.byte	0x03, 0x19
        /*0066*/ 	.short	0x0014


	//----- nvinfo : EIATTR_PARAM_CBANK
	.align		4
        /*0068*/ 	.byte	0x04, 0x0a
        /*006a*/ 	.short	(.L_547 - .L_546)
	.align		4
.L_546:
        /*006c*/ 	.word	index@(.nv.constant0._Z7reduce6IfLj1024ELb1EEvPT_S1_j)
        /*0070*/ 	.short	0x0380
        /*0072*/ 	.short	0x0014


	//----- nvinfo : EIATTR_SW_WAR
	.align		4
.L_547:
        /*0074*/ 	.byte	0x04, 0x36
        /*0076*/ 	.short	(.L_549 - .L_548)
.L_548:
        /*0078*/ 	.word	0x00000008
.L_549:


//--------------------- .nv.info._Z7reduce6IiLj1ELb1EEvPT_S1_j --------------------------
	.section	.nv.info._Z7reduce6IiLj1ELb1EEvPT_S1_j,"",@"SHT_CUDA_INFO"
	.sectionflags	@""
	.align	4


	//----- nvinfo : EIATTR_CUDA_API_VERSION
	.align		4
        /*0000*/ 	.byte	0x04, 0x37
        /*0002*/ 	.short	(.L_551 - .L_550)
.L_550:
        /*0004*/ 	.word	0x00000082


	//----- nvinfo : EIATTR_KPARAM_INFO
	.align		4
.L_551:
        /*0008*/ 	.byte	0x04, 0x17
        /*000a*/ 	.short	(.L_553 - .L_552)
.L_552:
        /*000c*/ 	.word	0x00000000
        /*0010*/ 	.short	0x0002
        /*0012*/ 	.short	0x0010
        /*0014*/ 	.byte	0x00, 0xf0, 0x11, 0x00


	//----- nvinfo : EIATTR_KPARAM_INFO
	.align		4
.L_553:
        /*0018*/ 	.byte	0x04, 0x17
        /*001a*/ 	.short	(.L_555 - .L_554)
.L_554:
        /*001c*/ 	.word	0x00000000
        /*0020*/ 	.short	0x0001
        /*0022*/ 	.short	0x0008
        /*0024*/ 	.byte	0x00, 0xf5, 0x21, 0x00


	//----- nvinfo : EIATTR_KPARAM_INFO
	.align		4
.L_555:
        /*0028*/ 	.byte	0x04, 0x17
        /*002a*/ 	.short	(.L_557 - .L_556)
.L_556:
        /*002c*/ 	.word	0x00000000
        /*0030*/ 	.short	0x0000
        /*0032*/ 	.short	0x0000
        /*0034*/ 	.byte	0x00, 0xf5, 0x21, 0x00


	//----- nvinfo : EIATTR_SPARSE_MMA_MASK
	.align		4
.L_557:
        /*0038*/ 	.byte	0x03, 0x50
        /*003a*/ 	.short	0x0000


	//----- nvinfo : EIATTR_MAXREG_COUNT
	.align		4
        /*003c*/ 	.byte	0x03, 0x1b
        /*003e*/ 	.short	0x00ff


	//----- nvinfo : EIATTR_NUM_BARRIERS
	.align		4
        /*0040*/ 	.byte	0x02, 0x4c
        /*0042*/ 	.byte	0x01
	.zero		1


	//----- nvinfo : EIATTR_MERCURY_ISA_VERSION
	.align		4
        /*0044*/ 	.byte	0x03, 0x5f
        /*0046*/ 	.short	0x0101


	//----- nvinfo : EIATTR_VRC_CTA_INIT_COUNT
	.align		4
        /*0048*/ 	.byte	0x02, 0x4a
	.zero		1
	.zero		1


	//----- nvinfo : EIATTR_EXIT_INSTR_OFFSETS
	.align		4
        /*004c*/ 	.byte	0x04, 0x1c
        /*004e*/ 	.short	(.L_559 - .L_558)


	//   ....[0]....
.L_558:
        /*0050*/ 	.word	0x000001c0


	//   ....[1]....
        /*0054*/ 	.word	0x00000210


	//----- nvinfo : EIATTR_CRS_STACK_SIZE
	.align		4
.L_559:
        /*0058*/ 	.byte	0x04, 0x1e
        /*005a*/ 	.short	(.L_561 - .L_560)
.L_560:
        /*005c*/ 	.word	0x00000000


	//----- nvinfo : EIATTR_CBANK_PARAM_SIZE
	.align		4
.L_561:
        /*0060*/ 	.byte	0x03, 0x19
        /*0062*/ 	.short	0x0014


	//----- nvinfo : EIATTR_PARAM_CBANK
	.align		4
        /*0064*/ 	.byte	0x04, 0x0a
        /*0066*/ 	.short	(.L_563 - .L_562)
	.align		4
.L_562:
        /*0068*/ 	.word	index@(.nv.constant0._Z7reduce6IiLj1ELb1EEvPT_S1_j)
        /*006c*/ 	.short	0x0380
        /*006e*/ 	.short	0x0014


	//----- nvinfo : EIATTR_SW_WAR
	.align		4
.L_563:
        /*0070*/ 	.byte	0x04, 0x36
        /*0072*/ 	.short	(.L_565 - .L_564)
.L_564:
        /*0074*/ 	.word	0x00000008
.L_565:


//--------------------- .nv.info._Z7reduce6IiLj2ELb1EEvPT_S1_j --------------------------
	.section	.nv.info._Z7reduce6IiLj2ELb1EEvPT_S1_j,"",@"SHT_CUDA_INFO"
	.sectionflags	@""
	.align	4


	//----- nvinfo : EIATTR_CUDA_API_VERSION
	.align		4
        /*0000*/ 	.byte	0x04, 0x37
        /*0002*/ 	.short	(.L_567 - .L_566)
.L_566:
        /*0004*/ 	.word	0x00000082


	//----- nvinfo : EIATTR_KPARAM_INFO
	.align		4
.L_567:
        /*0008*/ 	.byte	0x04, 0x17
        /*000a*/ 	.short	(.L_569 - .L_568)
.L_568:
        /*000c*/ 	.word	0x00000000
        /*0010*/ 	.short	0x0002
        /*0012*/ 	.short	0x0010
        /*0014*/ 	.byte	0x00, 0xf0, 0x11, 0x00


	//----- nvinfo : EIATTR_KPARAM_INFO
	.align		4
.L_569:
        /*0018*/ 	.byte	0x04, 0x17
        /*001a*/ 	.short	(.L_571 - .L_570)
.L_570:
        /*001c*/ 	.word	0x00000000
        /*0020*/ 	.short	0x0001
        /*0022*/ 	.short	0x0008
        /*0024*/ 	.byte	0x00, 0xf5, 0x21, 0x00


	//----- nvinfo : EIATTR_KPARAM_INFO
	.align		4
.L_571:
        /*0028*/ 	.byte	0x04, 0x17
        /*002a*/ 	.short	(.L_573 - .L_572)
.L_572:
        /*002c*/ 	.word	0x00000000
        /*0030*/ 	.short	0x0000
        /*0032*/ 	.short	0x0000
        /*0034*/ 	.byte	0x00, 0xf5, 0x21, 0x00


	//----- nvinfo : EIATTR_SPARSE_MMA_MASK
	.align		4
.L_573:
        /*0038*/ 	.byte	0x03, 0x50
        /*003a*/ 	.short	0x0000


	//----- nvinfo : EIATTR_MAXREG_COUNT
	.align		4
        /*003c*/ 	.byte	0x03, 0x1b
        /*003e*/ 	.short	0x00ff


	//----- nvinfo : EIATTR_NUM_BARRIERS
	.align		4
        /*0040*/ 	.byte	0x02, 0x4c
        /*0042*/ 	.byte	0x01
	.zero		1


	//----- nvinfo : EIATTR_MERCURY_ISA_VERSION
	.align		4
        /*0044*/ 	.byte	0x03, 0x5f
        /*0046*/ 	.short	0x0101


	//----- nvinfo : EIATTR_VRC_CTA_INIT_COUNT
	.align		4
        /*0048*/ 	.byte	0x02, 0x4a
	.zero		1
	.zero		1


	//----- nvinfo : EIATTR_EXIT_INSTR_OFFSETS
	.align		4
        /*004c*/ 	.byte	0x04, 0x1c
        /*004e*/ 	.short	(.L_575 - .L_574)


	//   ....[0]....
.L_574:
        /*0050*/ 	.word	0x000001e0


	//   ....[1]....
        /*0054*/ 	.word	0x00000230


	//   ....[2]....
        /*0058*/ 	.word	0x00000280


	//----- nvinfo : EIATTR_CRS_STACK_SIZE
	.align		4
.L_575:
        /*005c*/ 	.byte	0x04, 0x1e
        /*005e*/ 	.short	(.L_577 - .L_576)
.L_576:
        /*0060*/ 	.word	0x00000000


	//----- nvinfo : EIATTR_CBANK_PARAM_SIZE
	.align		4
.L_577:
        /*0064*/ 	.byte	0x03, 0x19
        /*0066*/ 	.short	0x0014


	//----- nvinfo : EIATTR_PARAM_CBANK
	.align		4
        /*0068*/ 	.byte	0x04, 0x0a
        /*006a*/ 	.short	(.L_579 - .L_578)
	.align		4
.L_578:
        /*006c*/ 	.word	index@(.nv.constant0._Z7reduce6IiLj2ELb1EEvPT_S1_j)
        /*0070*/ 	.short	0x0380
        /*0072*/ 	.short	0x0014


	//----- nvinfo : EIATTR_SW_WAR
	.align		4
.L_579:
        /*0074*/ 	.byte	0x04, 0x36
        /*0076*/ 	.short	(.L_581 - .L_580)
.L_580:
        /*0078*/ 	.word	0x00000008
.L_581:


//--------------------- .nv.info._Z7reduce6IiLj4ELb1EEvPT_S1_j --------------------------
	.section	.nv.info._Z7reduce6IiLj4ELb1EEvPT_S1_j,"",@"SHT_CUDA_INFO"
	.sectionflags	@""
	.align	4


	//----- nvinfo : EIATTR_CUDA_API_VERSION
	.align		4
        /*0000*/ 	.byte	0x04, 0x37
        /*0002*/ 	.short	(.L_583 - .L_582)
.L_582:
        /*0004*/ 	.word	0x00000082


	//----- nvinfo : EIATTR_KPARAM_INFO
	.align		4
.L_583:
        /*0008*/ 	.byte	0x04, 0x17
        /*000a*/ 	.short	(.L_585 - .L_584)
.L_584:
        /*000c*/ 	.word	0x00000000
        /*0010*/ 	.short	0x0002
        /*0012*/ 	.short	0x0010
        /*0014*/ 	.byte	0x00, 0xf0, 0x11, 0x00


	//----- nvinfo : EIATTR_KPARAM_INFO
	.align		4
.L_585:
        /*0018*/ 	.byte	0x04, 0x17
        /*001a*/ 	.short	(.L_587 - .L_586)
.L_586:
        /*001c*/ 	.word	0x00000000
        /*0020*/ 	.short	0x0001
        /*0022*/ 	.short	0x0008
        /*0024*/ 	.byte	0x00, 0xf5, 0x21, 0x00


	//----- nvinfo : EIATTR_KPARAM_INFO
	.align		4
.L_587:
        /*0028*/ 	.byte	0x04, 0x17
        /*002a*/ 	.short	(.L_589 - .L_588)
.L_588:
        /*002c*/ 	.word	0x00000000
        /*0030*/ 	.short	0x0000
        /*0032*/ 	.short	0x0000
        /*0034*/ 	.byte	0x00, 0xf5, 0x21, 0x00


	//----- nvinfo : EIATTR_SPARSE_MMA_MASK
	.align		4
.L_589:
        /*0038*/ 	.byte	0x03, 0x50
        /*003a*/ 	.short	0x0000


	//----- nvinfo : EIATTR_MAXREG_COUNT
	.align		4
        /*003c*/ 	.byte	0x03, 0x1b
        /*003e*/ 	.short	0x00ff


	//----- nvinfo : EIATTR_NUM_BARRIERS
	.align		4
        /*0040*/ 	.byte	0x02, 0x4c
        /*0042*/ 	.byte	0x01
	.zero		1


	//----- nvinfo : EIATTR_MERCURY_ISA_VERSION
	.align		4
        /*0044*/ 	.byte	0x03, 0x5f
        /*0046*/ 	.short	0x0101


	//----- nvinfo : EIATTR_VRC_CTA_INIT_COUNT
	.align		4
        /*0048*/ 	.byte	0x02, 0x4a
	.zero		1
	.zero		1


	//----- nvinfo : EIATTR_EXIT_INSTR_OFFSETS
	.align		4
        /*004c*/ 	.byte	0x04, 0x1c
        /*004e*/ 	.short	(.L_591 - .L_590)


	//   ....[0]....
.L_590:
        /*0050*/ 	.word	0x000001e0


	//   ....[1]....
        /*0054*/ 	.word	0x00000260


	//   ....[2]....
        /*0058*/ 	.word	0x000002b0


	//----- nvinfo : EIATTR_CRS_STACK_SIZE
	.align		4
.L_591:
        /*005c*/ 	.byte	0x04, 0x1e
        /*005e*/ 	.short	(.L_593 - .L_592)
.L_592:
        /*0060*/ 	.word	0x00000000


	//----- nvinfo : EIATTR_CBANK_PARAM_SIZE
	.align		4
.L_593:
        /*0064*/ 	.byte	0x03, 0x19
        /*0066*/ 	.short	0x0014


	//----- nvinfo : EIATTR_PARAM_CBANK
	.align		4
        /*0068*/ 	.byte	0x04, 0x0a
        /*006a*/ 	.short	(.L_595 - .L_594)
	.align		4
.L_594:
        /*006c*/ 	.word	index@(.nv.constant0._Z7reduce6IiLj4ELb1EEvPT_S1_j)
        /*0070*/ 	.short	0x0380
        /*0072*/ 	.short	0x0014


	//----- nvinfo : EIATTR_SW_WAR
	.align		4
.L_595:
        /*0074*/ 	.byte	0x04, 0x36
        /*0076*/ 	.short	(.L_597 - .L_596)
.L_596:
        /*0078*/ 	.word	0x00000008
.L_597:


//--------------------- .nv.info._Z7reduce6IiLj8ELb1EEvPT_S1_j --------------------------
	.section	.nv.info._Z7reduce6IiLj8ELb1EEvPT_S1_j,"",@"SHT_CUDA_INFO"
	.sectionflags	@""
	.align	4


	//----- nvinfo : EIATTR_CUDA_API_VERSION
	.align		4
        /*0000*/ 	.byte	0x04, 0x37
        /*0002*/ 	.short	(.L_599 - .L_598)
.L_598:
        /*0004*/ 	.word	0x00000082


	//----- nvinfo : EIATTR_KPARAM_INFO
	.align		4
.L_599:
        /*0008*/ 	.byte	0x04, 0x17
        /*000a*/ 	.short	(.L_601 - .L_600)
.L_600:
        /*000c*/ 	.word	0x00000000
        /*0010*/ 	.short	0x0002
        /*0012*/ 	.short	0x0010
        /*0014*/ 	.byte	0x00, 0xf0, 0x11, 0x00


	//----- nvinfo : EIATTR_KPARAM_INFO
	.align		4
.L_601:
        /*0018*/ 	.byte	0x04, 0x17
        /*001a*/ 	.short	(.L_603 - .L_602)
.L_602:
        /*001c*/ 	.word	0x00000000
        /*0020*/ 	.short	0x0001
        /*0022*/ 	.short	0x0008
        /*0024*/ 	.byte	0x00, 0xf5, 0x21, 0x00


	//----- nvinfo : EIATTR_KPARAM_INFO
	.align		4
.L_603:
        /*0028*/ 	.byte	0x04, 0x17
        /*002a*/ 	.short	(.L_605 - .L_604)
.L_604:
        /*002c*/ 	.word	0x00000000
        /*0030*/ 	.short	0x0000
        /*0032*/ 	.short	0x0000
        /*0034*/ 	.byte	0x00, 0xf5, 0x21, 0x00


	//----- nvinfo : EIATTR_SPARSE_MMA_MASK
	.align		4
.L_605:
        /*0038*/ 	.byte	0x03, 0x50
        /*003a*/ 	.short	0x0000


	//----- nvinfo : EIATTR_MAXREG_COUNT
	.align		4
        /*003c*/ 	.byte	0x03, 0x1b
        /*003e*/ 	.short	0x00ff


	//----- nvinfo : EIATTR_NUM_BARRIERS
	.align		4
        /*0040*/ 	.byte	0x02, 0x4c
        /*0042*/ 	.byte	0x01
	.zero		1


	//----- nvinfo : EIATTR_MERCURY_ISA_VERSION
	.align		4
        /*0044*/ 	.byte	0x03, 0x5f
        /*0046*/ 	.short	0x0101


	//----- nvinfo : EIATTR_VRC_CTA_INIT_COUNT
	.align		4
        /*0048*/ 	.byte	0x02, 0x4a
	.zero		1
	.zero		1


	//----- nvinfo : EIATTR_EXIT_INSTR_OFFSETS
	.align		4
        /*004c*/ 	.byte	0x04, 0x1c
        /*004e*/ 	.short	(.L_607 - .L_606)


	//   ....[0]....
.L_606:
        /*0050*/ 	.word	0x000001e0


	//   ....[1]....
        /*0054*/ 	.word	0x00000290


	//   ....[2]....
        /*0058*/ 	.word	0x000002e0


	//----- nvinfo : EIATTR_CRS_STACK_SIZE
	.align		4
.L_607:
        /*005c*/ 	.byte	0x04, 0x1e
        /*005e*/ 	.short	(.L_609 - .L_608)
.L_608:
        /*0060*/ 	.word	0x00000000


	//----- nvinfo : EIATTR_CBANK_PARAM_SIZE
	.align		4
.L_609:
        /*0064*/ 	.byte	0x03, 0x19
        /*0066*/ 	.short	0x0014


	//----- nvinfo : EIATTR_PARAM_CBANK
	.align		4
        /*0068*/ 	.byte	0x04, 0x0a
        /*006a*/ 	.short	(.L_611 - .L_610)
	.align		4
.L_610:
        /*006c*/ 	.word	index@(.nv.constant0._Z7reduce6IiLj8ELb1EEvPT_S1_j)
        /*0070*/ 	.short	0x0380
        /*0072*/ 	.short	0x0014


	//----- nvinfo : EIATTR_SW_WAR
	.align		4
.L_611:
        /*0074*/ 	.byte	0x04, 0x36
        /*0076*/ 	.short	(.L_613 - .L_612)
.L_612:
        /*0078*/ 	.word	0x00000008
.L_613:


//--------------------- .nv.info._Z7reduce6IiLj16ELb1EEvPT_S1_j --------------------------
	.section	.nv.info._Z7reduce6IiLj16ELb1EEvPT_S1_j,"",@"SHT_CUDA_INFO"
	.sectionflags	@""
	.align	4


	//----- nvinfo : EIATTR_CUDA_API_VERSION
	.align		4
        /*0000*/ 	.byte	0x04, 0x37
        /*0002*/ 	.short	(.L_615 - .L_614)
.L_614:
        /*0004*/ 	.word	0x00000082


	//----- nvinfo : EIATTR_KPARAM_INFO
	.align		4
.L_615:
        /*0008*/ 	.byte	0x04, 0x17
        /*000a*/ 	.short	(.L_617 - .L_616)
.L_616:
        /*000c*/ 	.word	0x00000000
        /*0010*/ 	.short	0x0002
        /*0012*/ 	.short	0x0010
        /*0014*/ 	.byte	0x00, 0xf0, 0x11, 0x00


	//----- nvinfo : EIATTR_KPARAM_INFO
	.align		4
.L_617:
        /*0018*/ 	.byte	0x04, 0x17
        /*001a*/ 	.short	(.L_619 - .L_618)
.L_618:
        /*001c*/ 	.word	0x00000000
        /*0020*/ 	.short	0x0001
        /*0022*/ 	.short	0x0008
        /*0024*/ 	.byte	0x00, 0xf5, 0x21, 0x00


	//----- nvinfo : EIATTR_KPARAM_INFO
	.align		4
.L_619:
        /*0028*/ 	.byte	0x04, 0x17
        /*002a*/ 	.short	(.L_621 - .L_620)
.L_620:
        /*002c*/ 	.word	0x00000000
        /*0030*/ 	.short	0x0000
        /*0032*/ 	.short	0x0000
        /*0034*/ 	.byte	0x00, 0xf5, 0x21, 0x00


	//----- nvinfo : EIATTR_SPARSE_MMA_MASK
	.align		4
.L_621:
        /*0038*/ 	.byte	0x03, 0x50
        /*003a*/ 	.short	0x0000


	//----- nvinfo : EIATTR_MAXREG_COUNT
	.align		4
        /*003c*/ 	.byte	0x03, 0x1b
        /*003e*/ 	.short	0x00ff


	//----- nvinfo : EIATTR_NUM_BARRIERS
	.align		4
        /*0040*/ 	.byte	0x02, 0x4c
        /*0042*/ 	.byte	0x01
	.zero		1


	//----- nvinfo : EIATTR_MERCURY_ISA_VERSION
	.align		4
        /*0044*/ 	.byte	0x03, 0x5f
        /*0046*/ 	.short	0x0101


	//----- nvinfo : EIATTR_VRC_CTA_INIT_COUNT
	.align		4
        /*0048*/ 	.byte	0x02, 0x4a
	.zero		1
	.zero		1


	//----- nvinfo : EIATTR_EXIT_INSTR_OFFSETS
	.align		4
        /*004c*/ 	.byte	0x04, 0x1c
        /*004e*/ 	.short	(.L_623 - .L_622)


	//   ....[0]....
.L_622:
        /*0050*/ 	.word	0x000001e0


	//   ....[1]....
        /*0054*/ 	.word	0x000002c0


	//   ....[2]....
        /*0058*/ 	.word	0x00000310


	//----- nvinfo : EIATTR_CRS_STACK_SIZE
	.align		4
.L_623:
        /*005c*/ 	.byte	0x04, 0x1e
        /*005e*/ 	.short	(.L_625 - .L_624)
.L_624:
        /*0060*/ 	.word	0x00000000


	//----- nvinfo : EIATTR_CBANK_PARAM_SIZE
	.align		4
.L_625:
        /*0064*/ 	.byte	0x03, 0x19
        /*0066*/ 	.short	0x0014


	//----- nvinfo : EIATTR_PARAM_CBANK
	.align		4
        /*0068*/ 	.byte	0x04, 0x0a
        /*006a*/ 	.short	(.L_627 - .L_626)
	.align		4
.L_626:
        /*006c*/ 	.word	index@(.nv.constant0._Z7reduce6IiLj16ELb1EEvPT_S1_j)
        /*0070*/ 	.short	0x0380
        /*0072*/ 	.short	0x0014


	//----- nvinfo : EIATTR_SW_WAR
	.align		4
.L_627:
        /*0074*/ 	.byte	0x04, 0x36
        /*0076*/ 	.short	(.L_629 - .L_628)
.L_628:
        /*0078*/ 	.word	0x00000008
.L_629:


//--------------------- .nv.info._Z7reduce6IiLj32ELb1EEvPT_S1_j --------------------------
	.section	.nv.info._Z7reduce6IiLj32ELb1EEvPT_S1_j,"",@"SHT_CUDA_INFO"
	.sectionflags	@""
	.align	4


	//----- nvinfo : EIATTR_CUDA_API_VERSION
	.align		4
        /*0000*/ 	.byte	0x04, 0x37
        /*0002*/ 	.short	(.L_631 - .L_630)
.L_630:
        /*0004*/ 	.word	0x00000082


	//----- nvinfo : EIATTR_KPARAM_INFO
	.align		4
.L_631:
        /*0008*/ 	.byte	0x04, 0x17
        /*000a*/ 	.short	(.L_633 - .L_632)
.L_632:
        /*000c*/ 	.word	0x00000000
        /*0010*/ 	.short	0x0002
        /*0012*/ 	.short	0x0010
        /*0014*/ 	.byte	0x00, 0xf0, 0x11, 0x00


	//----- nvinfo : EIATTR_KPARAM_INFO
	.align		4
.L_633:
        /*0018*/ 	.byte	0x04, 0x17
        /*001a*/ 	.short	(.L_635 - .L_634)
.L_634:
        /*001c*/ 	.word	0x00000000
        /*0020*/ 	.short	0x0001
        /*0022*/ 	.short	0x0008
        /*0024*/ 	.byte	0x00, 0xf5, 0x21, 0x00


	//----- nvinfo : EIATTR_KPARAM_INFO
	.align		4
.L_635:
        /*0028*/ 	.byte	0x04, 0x17
        /*002a*/ 	.short	(.L_637 - .L_636)
.L_636:
        /*002c*/ 	.word	0x00000000
        /*0030*/ 	.short	0x0000
        /*0032*/ 	.short	0x0000
        /*0034*/ 	.byte	0x00, 0xf5, 0x21, 0x00


	//----- nvinfo : EIATTR_SPARSE_MMA_MASK
	.align		4
.L_637:
        /*0038*/ 	.byte	0x03, 0x50
        /*003a*/ 	.short	0x0000


	//----- nvinfo : EIATTR_MAXREG_COUNT
	.align		4
        /*003c*/ 	.byte	0x03, 0x1b
        /*003e*/ 	.short	0x00ff


	//----- nvinfo : EIATTR_NUM_BARRIERS
	.align		4
        /*0040*/ 	.byte	0x02, 0x4c
        /*0042*/ 	.byte	0x01
	.zero		1


	//----- nvinfo : EIATTR_MERCURY_ISA_VERSION
	.align		4
        /*0044*/ 	.byte	0x03, 0x5f
        /*0046*/ 	.short	0x0101


	//----- nvinfo : EIATTR_VRC_CTA_INIT_COUNT
	.align		4
        /*0048*/ 	.byte	0x02, 0x4a
	.zero		1
	.zero		1


	//----- nvinfo : EIATTR_EXIT_INSTR_OFFSETS
	.align		4
        /*004c*/ 	.byte	0x04, 0x1c
        /*004e*/ 	.short	(.L_639 - .L_638)


	//   ....[0]....
.L_638:
        /*0050*/ 	.word	0x000001e0


	//   ....[1]....
        /*0054*/ 	.word	0x000002f0


	//   ....[2]....
        /*0058*/ 	.word	0x00000340


	//----- nvinfo : EIATTR_CRS_STACK_SIZE
	.align		4
.L_639:
        /*005c*/ 	.byte	0x04, 0x1e
        /*005e*/ 	.short	(.L_641 - .L_640)
.L_640:
        /*0060*/ 	.word	0x00000000


	//----- nvinfo : EIATTR_CBANK_PARAM_SIZE
	.align		4
.L_641:
        /*0064*/ 	.byte	0x03, 0x19
        /*0066*/ 	.short	0x0014


	//----- nvinfo : EIATTR_PARAM_CBANK
	.align		4
        /*0068*/ 	.byte	0x04, 0x0a
        /*006a*/ 	.short	(.L_643 - .L_642)
	.align		4
.L_642:
        /*006c*/ 	.word	index@(.nv.constant0._Z7reduce6IiLj32ELb1EEvPT_S1_j)
        /*0070*/ 	.short	0x0380
        /*0072*/ 	.short	0x0014


	//----- nvinfo : EIATTR_SW_WAR
	.align		4
.L_643:
        /*0074*/ 	.byte	0x04, 0x36
        /*0076*/ 	.short	(.L_645 - .L_644)
.L_644:
        /*0078*/ 	.word	0x00000008
.L_645:


//--------------------- .nv.info._Z7reduce6IiLj64ELb1EEvPT_S1_j --------------------------
	.section	.nv.info._Z7reduce6IiLj64ELb1EEvPT_S1_j,"",@"SHT_CUDA_INFO"
	.sectionflags	@""
	.align	4


	//----- nvinfo : EIATTR_CUDA_API_VERSION
	.align		4
        /*0000*/ 	.byte	0x04, 0x37
        /*0002*/ 	.short	(.L_647 - .L_646)
.L_646:
        /*0004*/ 	.word	0x00000082


	//----- nvinfo : EIATTR_KPARAM_INFO
	.align		4
.L_647:
        /*0008*/ 	.byte	0x04, 0x17
        /*000a*/ 	.short	(.L_649 - .L_648)
.L_648:
        /*000c*/ 	.word	0x00000000
        /*0010*/ 	.short	0x0002
        /*0012*/ 	.short	0x0010
        /*0014*/ 	.byte	0x00, 0xf0, 0x11, 0x00


	//----- nvinfo : EIATTR_KPARAM_INFO
	.align		4
.L_649:
        /*0018*/ 	.byte	0x04, 0x17
        /*001a*/ 	.short	(.L_651 - .L_650)
.L_650:
        /*001c*/ 	.word	0x00000000
        /*0020*/ 	.short	0x0001
        /*0022*/ 	.short	0x0008
        /*0024*/ 	.byte	0x00, 0xf5, 0x21, 0x00


	//----- nvinfo : EIATTR_KPARAM_INFO
	.align		4
.L_651:
        /*0028*/ 	.byte	0x04, 0x17
        /*002a*/ 	.short	(.L_653 - .L_652)
.L_652:
        /*002c*/ 	.word	0x00000000
        /*0030*/ 	.short	0x0000
        /*0032*/ 	.short	0x0000
        /*0034*/ 	.byte	0x00, 0xf5, 0x21, 0x00


	//----- nvinfo : EIATTR_SPARSE_MMA_MASK
	.align		4
.L_653:
        /*0038*/ 	.byte	0x03, 0x50
        /*003a*/ 	.short	0x0000


	//----- nvinfo : EIATTR_MAXREG_COUNT
	.align		4
        /*003c*/ 	.byte	0x03, 0x1b
        /*003e*/ 	.short	0x00ff


	//----- nvinfo : EIATTR_NUM_BARRIERS
	.align		4
        /*0040*/ 	.byte	0x02, 0x4c
        /*0042*/ 	.byte	0x01
	.zero		1


	//----- nvinfo : EIATTR_MERCURY_ISA_VERSION
	.align		4
        /*0044*/ 	.byte	0x03, 0x5f
        /*0046*/ 	.short	0x0101


	//----- nvinfo : EIATTR_VRC_CTA_INIT_COUNT
	.align		4
        /*0048*/ 	.byte	0x02, 0x4a
	.zero		1
	.zero		1


	//----- nvinfo : EIATTR_EXIT_INSTR_OFFSETS
	.align		4
        /*004c*/ 	.byte	0x04, 0x1c
        /*004e*/ 	.short	(.L_655 - .L_654)


	//   ....[0]....
.L_654:
        /*0050*/ 	.word	0x000001f0


	//   ....[1]....
        /*0054*/ 	.word	0x00000330


	//   ....[2]....
        /*0058*/ 	.word	0x00000380


	//----- nvinfo : EIATTR_CRS_STACK_SIZE
	.align		4
.L_655:
        /*005c*/ 	.byte	0x04, 0x1e
        /*005e*/ 	.short	(.L_657 - .L_656)
.L_656:
        /*0060*/ 	.word	0x00000000


	//----- nvinfo : EIATTR_CBANK_PARAM_SIZE
	.align		4
.L_657:
        /*0064*/ 	.byte	0x03, 0x19
        /*0066*/ 	.short	0x0014


	//----- nvinfo : EIATTR_PARAM_CBANK
	.align		4
        /*0068*/ 	.byte	0x04, 0x0a
        /*006a*/ 	.short	(.L_659 - .L_658)
	.align		4
.L_658:
        /*006c*/ 	.word	index@(.nv.constant0._Z7reduce6IiLj64ELb1EEvPT_S1_j)
        /*0070*/ 	.short	0x0380
        /*0072*/ 	.short	0x0014


	//----- nvinfo : EIATTR_SW_WAR
	.align		4
.L_659:
        /*0074*/ 	.byte	0x04, 0x36
        /*0076*/ 	.short	(.L_661 - .L_660)
.L_660:
        /*0078*/ 	.word	0x00000008
.L_661:


//--------------------- .nv.info._Z7reduce6IiLj128ELb1EEvPT_S1_j --------------------------
	.section	.nv.info._Z7reduce6IiLj128ELb1EEvPT_S1_j,"",@"SHT_CUDA_INFO"
	.sectionflags	@""
	.align	4


	//----- nvinfo : EIATTR_CUDA_API_VERSION
	.align		4
        /*0000*/ 	.byte	0x04, 0x37
        /*0002*/ 	.short	(.L_663 - .L_662)
.L_662:
        /*0004*/ 	.word	0x00000082


	//----- nvinfo : EIATTR_KPARAM_INFO
	.align		4
.L_663:
        /*0008*/ 	.byte	0x04, 0x17
        /*000a*/ 	.short	(.L_665 - .L_664)
.L_664:
        /*000c*/ 	.word	0x00000000
        /*0010*/ 	.short	0x0002
        /*0012*/ 	.short	0x0010
        /*0014*/ 	.byte	0x00, 0xf0, 0x11, 0x00


	//----- nvinfo : EIATTR_KPARAM_INFO
	.align		4
.L_665:
        /*0018*/ 	.byte	0x04, 0x17
        /*001a*/ 	.short	(.L_667 - .L_666)
.L_666:
        /*001c*/ 	.word	0x00000000
        /*0020*/ 	.short	0x0001
        /*0022*/ 	.short	0x0008
        /*0024*/ 	.byte	0x00, 0xf5, 0x21, 0x00


	//----- nvinfo : EIATTR_KPARAM_INFO
	.align		4
.L_667:
        /*0028*/ 	.byte	0x04, 0x17
        /*002a*/ 	.short	(.L_669 - .L_668)
.L_668:
        /*002c*/ 	.word	0x00000000
        /*0030*/ 	.short	0x0000
        /*0032*/ 	.short	0x0000
        /*0034*/ 	.byte	0x00, 0xf5, 0x21, 0x00


	//----- nvinfo : EIATTR_SPARSE_MMA_MASK
	.align		4
.L_669:
        /*0038*/ 	.byte	0x03, 0x50
        /*003a*/ 	.short	0x0000


	//----- nvinfo : EIATTR_MAXREG_COUNT
	.align		4
        /*003c*/ 	.byte	0x03, 0x1b
        /*003e*/ 	.short	0x00ff


	//----- nvinfo : EIATTR_NUM_BARRIERS
	.align		4
        /*0040*/ 	.byte	0x02, 0x4c
        /*0042*/ 	.byte	0x01
	.zero		1


	//----- nvinfo : EIATTR_MERCURY_ISA_VERSION
	.align		4
        /*0044*/ 	.byte	0x03, 0x5f
        /*0046*/ 	.short	0x0101


	//----- nvinfo : EIATTR_VRC_CTA_INIT_COUNT
	.align		4
        /*0048*/ 	.byte	0x02, 0x4a
	.zero		1
	.zero		1


	//----- nvinfo : EIATTR_EXIT_INSTR_OFFSETS
	.align		4
        /*004c*/ 	.byte	0x04, 0x1c
        /*004e*/ 	.short	(.L_671 - .L_670)


	//   ....[0]....
.L_670:
        /*0050*/ 	.word	0x00000240


	//   ....[1]....
        /*0054*/ 	.word	0x00000380


	//   ....[2]....
        /*0058*/ 	.word	0x000003d0


	//----- nvinfo : EIATTR_CRS_STACK_SIZE
	.align		4
.L_671:
        /*005c*/ 	.byte	0x04, 0x1e
        /*005e*/ 	.short	(.L_673 - .L_672)
.L_672:
        /*0060*/ 	.word	0x00000000


	//----- nvinfo : EIATTR_CBANK_PARAM_SIZE
	.align		4
.L_673:
        /*0064*/ 	.byte	0x03, 0x19
        /*0066*/ 	.short	0x0014


	//----- nvinfo : EIATTR_PARAM_CBANK
	.align		4
        /*0068*/ 	.byte	0x04, 0x0a
        /*006a*/ 	.short	(.L_675 - .L_674)
	.align		4
.L_674:
        /*006c*/ 	.word	index@(.nv.constant0._Z7reduce6IiLj128ELb1EEvPT_S1_j)
        /*0070*/ 	.short	0x0380
        /*0072*/ 	.short	0x0014


	//----- nvinfo : EIATTR_SW_WAR
	.align		4
.L_675:
        /*0074*/ 	.byte	0x04, 0x36
        /*0076*/ 	.short	(.L_677 - .L_676)
.L_676:
        /*0078*/ 	.word	0x00000008
.L_677:


//--------------------- .nv.info._Z7reduce6IiLj256ELb1EEvPT_S1_j --------------------------
	.section	.nv.info._Z7reduce6IiLj256ELb1EEvPT_S1_j,"",@"SHT_CUDA_INFO"
	.sectionflags	@""
	.align	4


	//----- nvinfo : EIATTR_CUDA_API_VERSION
	.align		4
        /*0000*/ 	.byte	0x04, 0x37
        /*0002*/ 	.short	(.L_679 - .L_678)
.L_678:
        /*0004*/ 	.word	0x00000082


	//----- nvinfo : EIATTR_KPARAM_INFO
	.align		4
.L_679:
        /*0008*/ 	.byte	0x04, 0x17
        /*000a*/ 	.short	(.L_681 - .L_680)
.L_680:
        /*000c*/ 	.word	0x00000000
        /*0010*/ 	.short	0x0002
        /*0012*/ 	.short	0x0010
        /*0014*/ 	.byte	0x00, 0xf0, 0x11, 0x00


	//----- nvinfo : EIATTR_KPARAM_INFO
	.align		4
.L_681:
        /*0018*/ 	.byte	0x04, 0x17
        /*001a*/ 	.short	(.L_683 - .L_682)
.L_682:
        /*001c*/ 	.word	0x00000000
        /*0020*/ 	.short	0x0001
        /*0022*/ 	.short	0x0008
        /*0024*/ 	.byte	0x00, 0xf5, 0x21, 0x00


	//----- nvinfo : EIATTR_KPARAM_INFO
	.align		4
.L_683:
        /*0028*/ 	.byte	0x04, 0x17
        /*002a*/ 	.short	(.L_685 - .L_684)
.L_684:
        /*002c*/ 	.word	0x00000000
        /*0030*/ 	.short	0x0000
        /*0032*/ 	.short	0x0000
        /*0034*/ 	.byte	0x00, 0xf5, 0x21, 0x00


	//----- nvinfo : EIATTR_SPARSE_MMA_MASK
	.align		4
.L_685:
        /*0038*/ 	.byte	0x03, 0x50
        /*003a*/ 	.short	0x0000


	//----- nvinfo : EIATTR_MAXREG_COUNT
	.align		4
        /*003c*/ 	.byte	0x03, 0x1b
        /*003e*/ 	.short	0x00ff


	//----- nvinfo : EIATTR_NUM_BARRIERS
	.align		4
        /*0040*/ 	.byte	0x02, 0x4c
        /*0042*/ 	.byte	0x01
	.zero		1


	//----- nvinfo : EIATTR_MERCURY_ISA_VERSION
	.align		4
        /*0044*/ 	.byte	0x03, 0x5f
        /*0046*/ 	.short	0x0101


	//----- nvinfo : EIATTR_VRC_CTA_INIT_COUNT
	.align		4
        /*0048*/ 	.byte	0x02, 0x4a
	.zero		1
	.zero		1


	//----- nvinfo : EIATTR_EXIT_INSTR_OFFSETS
	.align		4
        /*004c*/ 	.byte	0x04, 0x1c
        /*004e*/ 	.short	(.L_687 - .L_686)


	//   ....[0]....
.L_686:
        /*0050*/ 	.word	0x00000290


	//   ....[1]....
        /*0054*/ 	.word	0x000003d0


	//   ....[2]....
        /*0058*/ 	.word	0x00000420


	//----- nvinfo : EIATTR_CRS_STACK_SIZE
	.align		4
.L_687:
        /*005c*/ 	.byte	0x04, 0x1e
        /*005e*/ 	.short	(.L_689 - .L_688)
.L_688:
        /*0060*/ 	.word	0x00000000


	//----- nvinfo : EIATTR_CBANK_PARAM_SIZE
	.align		4
.L_689:
        /*0064*/ 	.byte	0x03, 0x19
        /*0066*/ 	.short	0x0014


	//----- nvinfo : EIATTR_PARAM_CBANK
	.align		4
        /*0068*/ 	.byte	0x04, 0x0a
        /*006a*/ 	.short	(.L_691 - .L_690)
	.align		4
.L_690:
        /*006c*/ 	.word	index@(.nv.constant0._Z7reduce6IiLj256ELb1EEvPT_S1_j)
        /*0070*/ 	.short	0x0380
        /*0072*/ 	.short	0x0014


	//----- nvinfo : EIATTR_SW_WAR
	.align		4
.L_691:
        /*0074*/ 	.byte	0x04, 0x36
        /*0076*/ 	.short	(.L_693 - .L_692)
.L_692:
        /*0078*/ 	.word	0x00000008
.L_693:


//--------------------- .nv.info._Z7reduce6IiLj512ELb1EEvPT_S1_j --------------------------
	.section	.nv.info._Z7reduce6IiLj512ELb1EEvPT_S1_j,"",@"SHT_CUDA_INFO"
	.sectionflags	@""
	.align	4


	//----- nvinfo : EIATTR_CUDA_API_VERSION
	.align		4
        /*0000*/ 	.byte	0x04, 0x37
        /*0002*/ 	.short	(.L_695 - .L_694)
.L_694:
        /*0004*/ 	.word	0x00000082


	//----- nvinfo : EIATTR_KPARAM_INFO
	.align		4
.L_695:
        /*0008*/ 	.byte	0x04, 0x17
        /*000a*/ 	.short	(.L_697 - .L_696)
.L_696:
        /*000c*/ 	.word	0x00000000
        /*0010*/ 	.short	0x0002
        /*0012*/ 	.short	0x0010
        /*0014*/ 	.byte	0x00, 0xf0, 0x11, 0x00


	//----- nvinfo : EIATTR_KPARAM_INFO
	.align		4
.L_697:
        /*0018*/ 	.byte	0x04, 0x17
        /*001a*/ 	.short	(.L_699 - .L_698)
.L_698:
        /*001c*/ 	.word	0x00000000
        /*0020*/ 	.short	0x0001
        /*0022*/ 	.short	0x0008
        /*0024*/ 	.byte	0x00, 0xf5, 0x21, 0x00


	//----- nvinfo : EIATTR_KPARAM_INFO
	.align		4
.L_699:
        /*0028*/ 	.byte	0x04, 0x17
        /*002a*/ 	.short	(.L_701 - .L_700)
.L_700:
        /*002c*/ 	.word	0x00000000
        /*0030*/ 	.short	0x0000
        /*0032*/ 	.short	0x0000
        /*0034*/ 	.byte	0x00, 0xf5, 0x21, 0x00


	//----- nvinfo : EIATTR_SPARSE_MMA_MASK
	.align		4
.L_701:
        /*0038*/ 	.byte	0x03, 0x50
        /*003a*/ 	.short	0x0000


	//----- nvinfo : EIATTR_MAXREG_COUNT
	.align		4
        /*003c*/ 	.byte	0x03, 0x1b
        /*003e*/ 	.short	0x00ff


	//----- nvinfo : EIATTR_NUM_BARRIERS
	.align		4
        /*0040*/ 	.byte	0x02, 0x4c
        /*0042*/ 	.byte	0x01
	.zero		1


	//----- nvinfo : EIATTR_MERCURY_ISA_VERSION
	.align		4
        /*0044*/ 	.byte	0x03, 0x5f
        /*0046*/ 	.short	0x0101


	//----- nvinfo : EIATTR_VRC_CTA_INIT_COUNT
	.align		4
        /*0048*/ 	.byte	0x02, 0x4a
	.zero		1
	.zero		1


	//----- nvinfo : EIATTR_EXIT_INSTR_OFFSETS
	.align		4
        /*004c*/ 	.byte	0x04, 0x1c
        /*004e*/ 	.short	(.L_703 - .L_702)


	//   ....[0]....
.L_702:
        /*0050*/ 	.word	0x000002e0


	//   ....[1]....
        /*0054*/ 	.word	0x00000420


	//   ....[2]....
        /*0058*/ 	.word	0x00000470


	//----- nvinfo : EIATTR_CRS_STACK_SIZE
	.align		4
.L_703:
        /*005c*/ 	.byte	0x04, 0x1e
        /*005e*/ 	.short	(.L_705 - .L_704)
.L_704:
        /*0060*/ 	.word	0x00000000


	//----- nvinfo : EIATTR_CBANK_PARAM_SIZE
	.align		4
.L_705:
        /*0064*/ 	.byte	0x03, 0x19
        /*0066*/ 	.short	0x0014


	//----- nvinfo : EIATTR_PARAM_CBANK
	.align		4
        /*0068*/ 	.byte	0x04, 0x0a
        /*006a*/ 	.short	(.L_707 - .L_706)
	.align		4
.L_706:
        /*006c*/ 	.word	index@(.nv.constant0._Z7reduce6IiLj512ELb1EEvPT_S1_j)
        /*0070*/ 	.short	0x0380
        /*0072*/ 	.short	0x0014


	//----- nvinfo : EIATTR_SW_WAR
	.align		4
.L_707:
        /*0074*/ 	.byte	0x04, 0x36
        /*0076*/ 	.short	(.L_709 - .L_708)
.L_708:
        /*0078*/ 	.word	0x00000008
.L_709:


//--------------------- .nv.info._Z7reduce6IiLj1024ELb1EEvPT_S1_j --------------------------
	.section	.nv.info._Z7reduce6IiLj1024ELb1EEvPT_S1_j,"",@"SHT_CUDA_INFO"
	.sectionflags	@""
	.align	4


	//----- nvinfo : EIATTR_CUDA_API_VERSION
	.align		4
        /*0000*/ 	.byte	0x04, 0x37
        /*0002*/ 	.short	(.L_711 - .L_710)
.L_710:
        /*0004*/ 	.word	0x00000082


	//----- nvinfo : EIATTR_KPARAM_INFO
	.align		4
.L_711:
        /*0008*/ 	.byte	0x04, 0x17
        /*000a*/ 	.short	(.L_713 - .L_712)
.L_712:
        /*000c*/ 	.word	0x00000000
        /*0010*/ 	.short	0x0002
        /*0012*/ 	.short	0x0010
        /*0014*/ 	.byte	0x00, 0xf0, 0x11, 0x00


	//----- nvinfo : EIATTR_KPARAM_INFO
	.align		4
.L_713:
        /*0018*/ 	.byte	0x04, 0x17
        /*001a*/ 	.short	(.L_715 - .L_714)
.L_714:
        /*001c*/ 	.word	0x00000000
        /*0020*/ 	.short	0x0001
        /*0022*/ 	.short	0x0008
        /*0024*/ 	.byte	0x00, 0xf5, 0x21, 0x00


	//----- nvinfo : EIATTR_KPARAM_INFO
	.align		4
.L_715:
        /*0028*/ 	.byte	0x04, 0x17
        /*002a*/ 	.short	(.L_717 - .L_716)
.L_716:
        /*002c*/ 	.word	0x00000000
        /*0030*/ 	.short	0x0000
        /*0032*/ 	.short	0x0000
        /*0034*/ 	.byte	0x00, 0xf5, 0x21, 0x00


	//----- nvinfo : EIATTR_SPARSE_MMA_MASK
	.align		4
.L_717:
        /*0038*/ 	.byte	0x03, 0x50
        /*003a*/ 	.short	0x0000


	//----- nvinfo : EIATTR_MAXREG_COUNT
	.align		4
        /*003c*/ 	.byte	0x03, 0x1b
        /*003e*/ 	.short	0x00ff


	//----- nvinfo : EIATTR_NUM_BARRIERS
	.align		4
        /*0040*/ 	.byte	0x02, 0x4c
        /*0042*/ 	.byte	0x01
	.zero		1


	//----- nvinfo : EIATTR_MERCURY_ISA_VERSION
	.align		4
        /*0044*/ 	.byte	0x03, 0x5f
        /*0046*/ 	.short	0x0101


	//----- nvinfo : EIATTR_VRC_CTA_INIT_COUNT
	.align		4
        /*0048*/ 	.byte	0x02, 0x4a
	.zero		1
	.zero		1


	//----- nvinfo : EIATTR_EXIT_INSTR_OFFSETS
	.align		4
        /*004c*/ 	.byte	0x04, 0x1c
        /*004e*/ 	.short	(.L_719 - .L_718)


	//   ....[0]....
.L_718:
        /*0050*/ 	.word	0x00000330


	//   ....[1]....
        /*0054*/ 	.word	0x00000470


	//   ....[2]....
        /*0058*/ 	.word	0x000004c0


	//----- nvinfo : EIATTR_CRS_STACK_SIZE
	.align		4
.L_719:
        /*005c*/ 	.byte	0x04, 0x1e
        /*005e*/ 	.short	(.L_721 - .L_720)
.L_720:
        /*0060*/ 	.word	0x00000000


	//----- nvinfo : EIATTR_CBANK_PARAM_SIZE
	.align		4
.L_721:
        /*0064*/ 	.byte	0x03, 0x19
        /*0066*/ 	.short	0x0014


	//----- nvinfo : EIATTR_PARAM_CBANK
	.align		4
        /*0068*/ 	.byte	0x04, 0x0a
        /*006a*/ 	.short	(.L_723 - .L_722)
	.align		4
.L_722:
        /*006c*/ 	.word	index@(.nv.constant0._Z7reduce6IiLj1024ELb1EEvPT_S1_j)
        /*0070*/ 	.short	0x0380
        /*0072*/ 	.short	0x0014


	//----- nvinfo : EIATTR_SW_WAR
	.align		4
.L_723:
        /*0074*/ 	.byte	0x04, 0x36
        /*0076*/ 	.short	(.L_725 - .L_724)
.L_724:
        /*0078*/ 	.word	0x00000008
.L_725:


//--------------------- .nv.callgraph             --------------------------
	.section	.nv.callgraph,"",@"SHT_CUDA_CALLGRAPH"
	.align	4
	.sectionentsize	8
	.align		4
        /*0000*/ 	.word	0x00000000
	.align		4
        /*0004*/ 	.word	0xffffffff
	.align		4
        /*0008*/ 	.word	0x00000000
	.align		4
        /*000c*/ 	.word	0xfffffffe
	.align		4
        /*0010*/ 	.word	0x00000000
	.align		4
        /*0014*/ 	.word	0xfffffffd
	.align		4
        /*0018*/ 	.word	0x00000000
	.align		4
        /*001c*/ 	.word	0xfffffffc


//--------------------- .text._Z7reduce6IdLj1ELb1EEvPT_S1_j --------------------------
	.section	.text._Z7reduce6IdLj1ELb1EEvPT_S1_j,"ax",@progbits
	.align	128
        .global         _Z7reduce6IdLj1ELb1EEvPT_S1_j
        .type           _Z7reduce6IdLj1ELb1EEvPT_S1_j,@function
        .size           _Z7reduce6IdLj1ELb1EEvPT_S1_j,(.L_x_132 - _Z7reduce6IdLj1ELb1EEvPT_S1_j)
        .other          _Z7reduce6IdLj1ELb1EEvPT_S1_j,@"STO_CUDA_ENTRY STV_DEFAULT"
_Z7reduce6IdLj1ELb1EEvPT_S1_j:
.text._Z7reduce6IdLj1ELb1EEvPT_S1_j:
[----:B------:R-:W-:Y:S01]  /*0000*/  LDC R1, c[0x0][0x37c] ;  /* 0x0000df00ff017b82 */ /* 0x000fe20000000800 */
[----:B------:R-:W0:Y:S01]  /*0010*/  S2R R12, SR_TID.X ;  /* 0x00000000000c7919 */ /* 0x000e220000002100 */
[----:B------:R-:W1:Y:S01]  /*0020*/  LDCU UR8, c[0x0][0x390] ;  /* 0x00007200ff0877ac */ /* 0x000e620008000800 */
[----:B------:R-:W-:Y:S01]  /*0030*/  BSSY.RECONVERGENT B0, `(.L_x_0) ;  /* 0x0000012000007945 */ /* 0x000fe20003800200 */
[----:B------:R-:W-:Y:S01]  /*0040*/  CS2R R2, SRZ ;  /* 0x0000000000027805 */ /* 0x000fe2000001ff00 */
[----:B------:R-:W0:Y:S01]  /*0050*/  S2R R13, SR_CTAID.X ;  /* 0x00000000000d7919 */ /* 0x000e220000002500 */
[----:B------:R-:W2:Y:S01]  /*0060*/  LDCU.64 UR6, c[0x0][0x358] ;  /* 0x00006b00ff0677ac */ /* 0x000ea20008000a00 */
[----:B0-----:R-:W-:-:S05]  /*0070*/  IMAD R0, R13, 0x2, R12 ;  /* 0x000000020d007824 */ /* 0x001fca00078e020c */
[----:B-1----:R-:W-:-:S13]  /*0080*/  ISETP.GE.U32.AND P0, PT, R0, UR8, PT ;  /* 0x0000000800007c0c */ /* 0x002fda000bf06070 */
[----:B--2---:R-:W-:Y:S05]  /*0090*/  @P0 BRA `(.L_x_1) ;  /* 0x00000000002c0947 */ /* 0x004fea0003800000 */
[----:B------:R-:W0:Y:S01]  /*00a0*/  LDC R15, c[0x0][0x370] ;  /* 0x0000dc00ff0f7b82 */ /* 0x000e220000000800 */
[----:B------:R-:W-:-:S07]  /*00b0*/  CS2R R2, SRZ ;  /* 0x0000000000027805 */ /* 0x000fce000001ff00 */
[----:B------:R-:W1:Y:S02]  /*00c0*/  LDC.64 R10, c[0x0][0x380] ;  /* 0x0000e000ff0a7b82 */ /* 0x000e640000000a00 */
.L_x_2:
[----:B-1----:R-:W-:-:S05]  /*00d0*/  IMAD.WIDE.U32 R4, R0, 0x8, R10 ;  /* 0x0000000800047825 */ /* 0x002fca00078e000a */
[----:B------:R-:W2:Y:S04]  /*00e0*/  LDG.E.64 R6, desc[UR6][R4.64] ;  /* 0x0000000604067981 */ /* 0x000ea8000c1e1b00 */
[----:B------:R-:W3:Y:S01]  /*00f0*/  LDG.E.64 R8, desc[UR6][R4.64+0x8] ;  /* 0x0000080604087981 */ /* 0x000ee2000c1e1b00 */
[----:B0-----:R-:W-:-:S05]  /*0100*/  IMAD R0, R15, 0x2, R0 ;  /* 0x000000020f007824 */ /* 0x001fca00078e0200 */
[----:B------:R-:W-:Y:S01]  /*0110*/  ISETP.GE.U32.AND P0, PT, R0, UR8, PT ;  /* 0x0000000800007c0c */ /* 0x000fe2000bf06070 */
[----:B--2---:R-:W-:-:S08]  /*0120*/  DADD R2, R6, R2 ;  /* 0x0000000006027229 */ /* 0x004fd00000000002 */
[----:B---3--:R-:W-:-:S04]  /*0130*/  DADD R2, R2, R8 ;  /* 0x0000000002027229 */ /* 0x008fc80000000008 */
[----:B------:R-:W-:Y:S07]  /*0140*/  @!P0 BRA `(.L_x_2) ;  /* 0xfffffffc00e08947 */ /* 0x000fee000383ffff */
.L_x_1:
[----:B------:R-:W-:Y:S05]  /*0150*/  BSYNC.RECONVERGENT B0 ;  /* 0x0000000000007941 */ /* 0x000fea0003800200 */
.L_x_0:
[----:B------:R-:W0:Y:S01]  /*0160*/  S2UR UR5, SR_CgaCtaId ;  /* 0x00000000000579c3 */ /* 0x000e220000008800 */
[----:B------:R-:W-:Y:S01]  /*0170*/  UMOV UR4, 0x400 ;  /* 0x0000040000047882 */ /* 0x000fe20000000000 */
[----:B------:R-:W-:Y:S01]  /*0180*/  ISETP.NE.AND P0, PT, R12, RZ, PT ;  /* 0x000000ff0c00720c */ /* 0x000fe20003f05270 */
[----:B0-----:R-:W-:-:S06]  /*0190*/  ULEA UR4, UR5, UR4, 0x18 ;  /* 0x0000000405047291 */ /* 0x001fcc000f8ec0ff */
[----:B------:R-:W-:-:S05]  /*01a0*/  LEA R5, R12, UR4, 0x3 ;  /* 0x000000040c057c11 */ /* 0x000fca000f8e18ff */
[----:B------:R0:W-:Y:S01]  /*01b0*/  STS.64 [R5], R2 ;  /* 0x0000000205007388 */ /* 0x0001e20000000a00 */
[----:B------:R-:W-:Y:S06]  /*01c0*/  BAR.SYNC.DEFER_BLOCKING 0x0 ;  /* 0x0000000000007b1d */ /* 0x000fec0000010000 */
[----:B------:R-:W-:Y:S05]  /*01d0*/  @P0 EXIT ;  /* 0x000000000000094d */ /* 0x000fea0003800000 */
[----:B0-----:R-:W0:Y:S01]  /*01e0*/  LDS.64 R2, [UR4] ;  /* 0x00000004ff027984 */ /* 0x001e220008000a00 */
[----:B------:R-:W1:Y:S02]  /*01f0*/  LDC.64 R4, c[0x0][0x388] ;  /* 0x0000e200ff047b82 */ /* 0x000e640000000a00 */
[----:B-1----:R-:W-:-:S05]  /*0200*/  IMAD.WIDE.U32 R4, R13, 0x8, R4 ;  /* 0x000000080d047825 */ /* 0x002fca00078e0004 */
[----:B0-----:R-:W-:Y:S01]  /*0210*/  STG.E.64 desc[UR6][R4.64], R2 ;  /* 0x0000000204007986 */ /* 0x001fe2000c101b06 */
[----:B------:R-:W-:Y:S05]  /*0220*/  EXIT ;  /* 0x000000000000794d */ /* 0x000fea0003800000 */
.L_x_3:
[----:B------:R-:W-:-:S00]  /*0230*/  BRA `(.L_x_3) ;  /* 0xfffffffc00fc7947 */ /* 0x000fc0000383ffff */
[----:B------:R-:W-:-:S00]  /*0240*/  NOP ;  /* 0x0000000000007918 */ /* 0x000fc00000000000 */
        /* <DEDUP_REMOVED lines=11> */
.L_x_132:


//--------------------- .text._Z7reduce6IdLj2ELb1EEvPT_S1_j --------------------------
	.section	.text._Z7reduce6IdLj2ELb1EEvPT_S1_j,"ax",@progbits
	.align	128
        .global         _Z7reduce6IdLj2ELb1EEvPT_S1_j
        .type           _Z7reduce6IdLj2ELb1EEvPT_S1_j,@function
        .size           _Z7reduce6IdLj2ELb1EEvPT_S1_j,(.L_x_133 - _Z7reduce6IdLj2ELb1EEvPT_S1_j)
        .other          _Z7reduce6IdLj2ELb1EEvPT_S1_j,@"STO_CUDA_ENTRY STV_DEFAULT"
_Z7reduce6IdLj2ELb1EEvPT_S1_j:
.text._Z7reduce6IdLj2ELb1EEvPT_S1_j:
        /* <DEDUP_REMOVED lines=13> */
.L_x_6:
[----:B-1----:R-:W-:-:S04]  /*00d0*/  IMAD.WIDE.U32 R4, R0, 0x8, R8 ;  /* 0x0000000800047825 */ /* 0x002fc800078e0008 */
[----:B------:R-:W-:Y:S02]  /*00e0*/  VIADD R7, R0, 0x2 ;  /* 0x0000000200077836 */ /* 0x000fe40000000000 */
[----:B------:R-:W2:Y:S02]  /*00f0*/  LDG.E.64 R4, desc[UR6][R4.64] ;  /* 0x0000000604047981 */ /* 0x000ea4000c1e1b00 */
[----:B------:R-:W-:-:S06]  /*0100*/  IMAD.WIDE.U32 R6, R7, 0x8, R8 ;  /* 0x0000000807067825 */ /* 0x000fcc00078e0008 */
[----:B------:R-:W3:Y:S01]  /*0110*/  LDG.E.64 R6, desc[UR6][R6.64] ;  /* 0x0000000606067981 */ /* 0x000ee2000c1e1b00 */
[----:B0-----:R-:W-:-:S05]  /*0120*/  IMAD R0, R13, 0x4, R0 ;  /* 0x000000040d007824 */ /* 0x001fca00078e0200 */
[----:B------:R-:W-:Y:S01]  /*0130*/  ISETP.GE.U32.AND P0, PT, R0, UR8, PT ;  /* 0x0000000800007c0c */ /* 0x000fe2000bf06070 */
[----:B--2---:R-:W-:-:S08]  /*0140*/  DADD R2, R4, R2 ;  /* 0x0000000004027229 */ /* 0x004fd00000000002 */
[----:B---3--:R-:W-:-:S04]  /*0150*/  DADD R2, R2, R6 ;  /* 0x0000000002027229 */ /* 0x008fc80000000006 */
[----:B------:R-:W-:Y:S07]  /*0160*/  @!P0 BRA `(.L_x_6) ;  /* 0xfffffffc00d88947 */ /* 0x000fee000383ffff */
.L_x_5:
[----:B------:R-:W-:Y:S05]  /*0170*/  BSYNC.RECONVERGENT B0 ;  /* 0x0000000000007941 */ /* 0x000fea0003800200 */
.L_x_4:
[----:B------:R-:W0:Y:S01]  /*0180*/  S2UR UR5, SR_CgaCtaId ;  /* 0x00000000000579c3 */ /* 0x000e220000008800 */
[----:B------:R-:W-:Y:S01]  /*0190*/  UMOV UR4, 0x400 ;  /* 0x0000040000047882 */ /* 0x000fe20000000000 */
[----:B------:R-:W-:Y:S01]  /*01a0*/  ISETP.GT.U32.AND P0, PT, R10, 0x1f, PT ;  /* 0x0000001f0a00780c */ /* 0x000fe20003f04070 */
[----:B0-----:R-:W-:-:S06]  /*01b0*/  ULEA UR4, UR5, UR4, 0x18 ;  /* 0x0000000405047291 */ /* 0x001fcc000f8ec0ff */
[----:B------:R-:W-:-:S05]  /*01c0*/  LEA R7, R10, UR4, 0x3 ;  /* 0x000000040a077c11 */ /* 0x000fca000f8e18ff */
[----:B------:R0:W-:Y:S01]  /*01d0*/  STS.64 [R7], R2 ;  /* 0x0000000207007388 */ /* 0x0001e20000000a00 */
[----:B------:R-:W-:Y:S06]  /*01e0*/  BAR.SYNC.DEFER_BLOCKING 0x0 ;  /* 0x0000000000007b1d */ /* 0x000fec0000010000 */
[----:B------:R-:W-:Y:S05]  /*01f0*/  @P0 EXIT ;  /* 0x000000000000094d */ /* 0x000fea0003800000 */
[----:B------:R-:W1:Y:S01]  /*0200*/  LDS.64 R4, [R7+0x8] ;  /* 0x0000080007047984 */ /* 0x000e620000000a00 */
[----:B------:R-:W-:Y:S01]  /*0210*/  ISETP.NE.AND P0, PT, R10, RZ, PT ;  /* 0x000000ff0a00720c */ /* 0x000fe20003f05270 */
[----:B-1----:R-:W-:-:S07]  /*0220*/  DADD R4, R4, R2 ;  /* 0x0000000004047229 */ /* 0x002fce0000000002 */
[----:B------:R1:W-:Y:S05]  /*0230*/  STS.64 [R7], R4 ;  /* 0x0000000407007388 */ /* 0x0003ea0000000a00 */
[----:B------:R-:W-:Y:S05]  /*0240*/  @P0 EXIT ;  /* 0x000000000000094d */ /* 0x000fea0003800000 */
[----:B0-----:R-:W0:Y:S01]  /*0250*/  LDS.64 R2, [UR4] ;  /* 0x00000004ff027984 */ /* 0x001e220008000a00 */
[----:B-1----:R-:W1:Y:S02]  /*0260*/  LDC.64 R4, c[0x0][0x388] ;  /* 0x0000e200ff047b82 */ /* 0x002e640000000a00 */
[----:B-1----:R-:W-:-:S05]  /*0270*/  IMAD.WIDE.U32 R4, R11, 0x8, R4 ;  /* 0x000000080b047825 */ /* 0x002fca00078e0004 */
[----:B0-----:R-:W-:Y:S01]  /*0280*/  STG.E.64 desc[UR6][R4.64], R2 ;  /* 0x0000000204007986 */ /* 0x001fe2000c101b06 */
[----:B------:R-:W-:Y:S05]  /*0290*/  EXIT ;  /* 0x000000000000794d */ /* 0x000fea0003800000 */
.L_x_7:
        /* <DEDUP_REMOVED lines=14> */
.L_x_133:


//--------------------- .text._Z7reduce6IdLj4ELb1EEvPT_S1_j --------------------------
	.section	.text._Z7reduce6IdLj4ELb1EEvPT_S1_j,"ax",@progbits
	.align	128
        .global         _Z7reduce6IdLj4ELb1EEvPT_S1_j
        .type           _Z7reduce6IdLj4ELb1EEvPT_S1_j,@function
        .size           _Z7reduce6IdLj4ELb1EEvPT_S1_j,(.L_x_134 - _Z7reduce6IdLj4ELb1EEvPT_S1_j)
        .other          _Z7reduce6IdLj4ELb1EEvPT_S1_j,@"STO_CUDA_ENTRY STV_DEFAULT"
_Z7reduce6IdLj4ELb1EEvPT_S1_j:
.text._Z7reduce6IdLj4ELb1EEvPT_S1_j:
        /* <DEDUP_REMOVED lines=11> */
[----:B------:R-:W-:Y:S01]  /*00b0*/  IMAD.MOV.U32 R11, RZ, RZ, R4 ;  /* 0x000000ffff0b7224 */ /* 0x000fe200078e0004 */
[----:B------:R-:W-:-:S06]  /*00c0*/  CS2R R2, SRZ ;  /* 0x0000000000027805 */ /* 0x000fcc000001ff00 */
[----:B------:R-:W1:Y:S02]  /*00d0*/  LDC.64 R8, c[0x0][0x380] ;  /* 0x0000e000ff087b82 */ /* 0x000e640000000a00 */
.L_x_10:
        /* <DEDUP_REMOVED lines=10> */
.L_x_9:
[----:B------:R-:W-:Y:S05]  /*0180*/  BSYNC.RECONVERGENT B0 ;  /* 0x0000000000007941 */ /* 0x000fea0003800200 */
.L_x_8:
        /* <DEDUP_REMOVED lines=11> */
[----:B------:R-:W-:Y:S04]  /*0240*/  STS.64 [R7], R4 ;  /* 0x0000000407007388 */ /* 0x000fe80000000a00 */
[----:B0-----:R-:W0:Y:S02]  /*0250*/  LDS.64 R2, [R7+0x8] ;  /* 0x0000080007027984 */ /* 0x001e240000000a00 */
[----:B0-----:R-:W-:-:S07]  /*0260*/  DADD R2, R4, R2 ;  /* 0x0000000004027229 */ /* 0x001fce0000000002 */
[----:B------:R0:W-:Y:S01]  /*0270*/  STS.64 [R7], R2 ;  /* 0x0000000207007388 */ /* 0x0001e20000000a00 */
[----:B------:R-:W-:Y:S05]  /*0280*/  @P0 EXIT ;  /* 0x000000000000094d */ /* 0x000fea0003800000 */
[----:B0-----:R-:W0:Y:S01]  /*0290*/  LDS.64 R2, [UR4] ;  /* 0x00000004ff027984 */ /* 0x001e220008000a00 */
[----:B------:R-:W1:Y:S02]  /*02a0*/  LDC.64 R4, c[0x0][0x388] ;  /* 0x0000e200ff047b82 */ /* 0x000e640000000a00 */
[----:B-1----:R-:W-:-:S05]  /*02b0*/  IMAD.WIDE.U32 R4, R0, 0x8, R4 ;  /* 0x0000000800047825 */ /* 0x002fca00078e0004 */
[----:B0-----:R-:W-:Y:S01]  /*02c0*/  STG.E.64 desc[UR6][R4.64], R2 ;  /* 0x0000000204007986 */ /* 0x001fe2000c101b06 */
[----:B------:R-:W-:Y:S05]  /*02d0*/  EXIT ;  /* 0x000000000000794d */ /* 0x000fea0003800000 */
.L_x_11:
        /* <DEDUP_REMOVED lines=10> */
.L_x_134:


//--------------------- .text._Z7reduce6IdLj8ELb1EEvPT_S1_j --------------------------
	.section	.text._Z7reduce6IdLj8ELb1EEvPT_S1_j,"ax",@progbits
	.align	128
        .global         _Z7reduce6IdLj8ELb1EEvPT_S1_j
        .type           _Z7reduce6IdLj8ELb1EEvPT_S1_j,@function
        .size           _Z7reduce6IdLj8ELb1EEvPT_S1_j,(.L_x_135 - _Z7reduce6IdLj8ELb1EEvPT_S1_j)
        .other          _Z7reduce6IdLj8ELb1EEvPT_S1_j,@"STO_CUDA_ENTRY STV_DEFAULT"
_Z7reduce6IdLj8ELb1EEvPT_S1_j:
.text._Z7reduce6IdLj8ELb1EEvPT_S1_j:
        /* <DEDUP_REMOVED lines=13> */
.L_x_14:
        /* <DEDUP_REMOVED lines=10> */
.L_x_13:
[----:B------:R-:W-:Y:S05]  /*0170*/  BSYNC.RECONVERGENT B0 ;  /* 0x0000000000007941 */ /* 0x000fea0003800200 */
.L_x_12:
        /* <DEDUP_REMOVED lines=14> */
[----:B------:R-:W-:Y:S04]  /*0260*/  STS.64 [R11], R4 ;  /* 0x000000040b007388 */ /* 0x000fe80000000a00 */
[----:B------:R-:W0:Y:S02]  /*0270*/  LDS.64 R8, [R11+0x8] ;  /* 0x000008000b087984 */ /* 0x000e240000000a00 */
[----:B0-----:R-:W-:-:S07]  /*0280*/  DADD R8, R4, R8 ;  /* 0x0000000004087229 */ /* 0x001fce0000000008 */
[----:B------:R0:W-:Y:S01]  /*0290*/  STS.64 [R11], R8 ;  /* 0x000000080b007388 */ /* 0x0001e20000000a00 */
[----:B------:R-:W-:Y:S05]  /*02a0*/  @P0 EXIT ;  /* 0x000000000000094d */ /* 0x000fea0003800000 */
[----:B------:R-:W1:Y:S01]  /*02b0*/  LDS.64 R2, [UR4] ;  /* 0x00000004ff027984 */ /* 0x000e620008000a00 */
[----:B------:R-:W2:Y:S02]  /*02c0*/  LDC.64 R4, c[0x0][0x388] ;  /* 0x0000e200ff047b82 */ /* 0x000ea40000000a00 */
[----:B--2---:R-:W-:-:S05]  /*02d0*/  IMAD.WIDE.U32 R4, R0, 0x8, R4 ;  /* 0x0000000800047825 */ /* 0x004fca00078e0004 */
[----:B-1----:R-:W-:Y:S01]  /*02e0*/  STG.E.64 desc[UR6][R4.64], R2 ;  /* 0x0000000204007986 */ /* 0x002fe2000c101b06 */
[----:B------:R-:W-:Y:S05]  /*02f0*/  EXIT ;  /* 0x000000000000794d */ /* 0x000fea0003800000 */
.L_x_15:
        /* <DEDUP_REMOVED lines=16> */
.L_x_135:


//--------------------- .text._Z7reduce6IdLj16ELb1EEvPT_S1_j --------------------------
	.section	.text._Z7reduce6IdLj16ELb1EEvPT_S1_j,"ax",@progbits
	.align	128
        .global         _Z7reduce6IdLj16ELb1EEvPT_S1_j
        .type           _Z7reduce6IdLj16ELb1EEvPT_S1_j,@function
        .size           _Z7reduce6IdLj16ELb1EEvPT_S1_j,(.L_x_136 - _Z7reduce6IdLj16ELb1EEvPT_S1_j)
        .other          _Z7reduce6IdLj16ELb1EEvPT_S1_j,@"STO_CUDA_ENTRY STV_DEFAULT"
_Z7reduce6IdLj16ELb1EEvPT_S1_j:
.text._Z7reduce6IdLj16ELb1EEvPT_S1_j:
        /* <DEDUP_REMOVED lines=13> */
.L_x_18:
        /* <DEDUP_REMOVED lines=10> */
.L_x_17:
[----:B------:R-:W-:Y:S05]  /*0170*/  BSYNC.RECONVERGENT B0 ;  /* 0x0000000000007941 */ /* 0x000fea0003800200 */
.L_x_16:
        /* <DEDUP_REMOVED lines=27> */
.L_x_19:
        /* <DEDUP_REMOVED lines=13> */
.L_x_136:


//--------------------- .text._Z7reduce6IdLj32ELb1EEvPT_S1_j --------------------------
	.section	.text._Z7reduce6IdLj32ELb1EEvPT_S1_j,"ax",@progbits
	.align	128
        .global         _Z7reduce6IdLj32ELb1EEvPT_S1_j
        .type           _Z7reduce6IdLj32ELb1EEvPT_S1_j,@function
        .size           _Z7reduce6IdLj32ELb1EEvPT_S1_j,(.L_x_137 - _Z7reduce6IdLj32ELb1EEvPT_S1_j)
        .other          _Z7reduce6IdLj32ELb1EEvPT_S1_j,@"STO_CUDA_ENTRY STV_DEFAULT"
_Z7reduce6IdLj32ELb1EEvPT_S1_j:
.text._Z7reduce6IdLj32ELb1EEvPT_S1_j:
        /* <DEDUP_REMOVED lines=13> */
.L_x_22:
        /* <DEDUP_REMOVED lines=10> */
.L_x_21:
[----:B------:R-:W-:Y:S05]  /*0170*/  BSYNC.RECONVERGENT B0 ;  /* 0x0000000000007941 */ /* 0x000fea0003800200 */
.L_x_20:
        /* <DEDUP_REMOVED lines=30> */
.L_x_23:
        /* <DEDUP_REMOVED lines=10> */
.L_x_137:


//--------------------- .text._Z7reduce6IdLj64ELb1EEvPT_S1_j --------------------------
	.section	.text._Z7reduce6IdLj64ELb1EEvPT_S1_j,"ax",@progbits
	.align	128
        .global         _Z7reduce6IdLj64ELb1EEvPT_S1_j
        .type           _Z7reduce6IdLj64ELb1EEvPT_S1_j,@function
        .size           _Z7reduce6IdLj64ELb1EEvPT_S1_j,(.L_x_138 - _Z7reduce6IdLj64ELb1EEvPT_S1_j)
        .other          _Z7reduce6IdLj64ELb1EEvPT_S1_j,@"STO_CUDA_ENTRY STV_DEFAULT"
_Z7reduce6IdLj64ELb1EEvPT_S1_j:
.text._Z7reduce6IdLj64ELb1EEvPT_S1_j:
        /* <DEDUP_REMOVED lines=13> */
.L_x_26:
        /* <DEDUP_REMOVED lines=10> */
.L_x_25:
[----:B------:R-:W-:Y:S05]  /*0170*/  BSYNC.RECONVERGENT B0 ;  /* 0x0000000000007941 */ /* 0x000fea0003800200 */
.L_x_24:
        /* <DEDUP_REMOVED lines=33> */
.L_x_27:
        /* <DEDUP_REMOVED lines=15> */
.L_x_138:


//--------------------- .text._Z7reduce6IdLj128ELb1EEvPT_S1_j --------------------------
	.section	.text._Z7reduce6IdLj128ELb1EEvPT_S1_j,"ax",@progbits
	.align	128
        .global         _Z7reduce6IdLj128ELb1EEvPT_S1_j
        .type           _Z7reduce6IdLj128ELb1EEvPT_S1_j,@function
        .size           _Z7reduce6IdLj128ELb1EEvPT_S1_j,(.L_x_139 - _Z7reduce6IdLj128ELb1EEvPT_S1_j)
        .other          _Z7reduce6IdLj128ELb1EEvPT_S1_j,@"STO_CUDA_ENTRY STV_DEFAULT"
_Z7reduce6IdLj128ELb1EEvPT_S1_j:
.text._Z7reduce6IdLj128ELb1EEvPT_S1_j:
        /* <DEDUP_REMOVED lines=13> */
.L_x_30:
        /* <DEDUP_REMOVED lines=10> */
.L_x_29:
[----:B------:R-:W-:Y:S05]  /*0170*/  BSYNC.RECONVERGENT B0 ;  /* 0x0000000000007941 */ /* 0x000fea0003800200 */
.L_x_28:
[----:B------:R-:W0:Y:S01]  /*0180*/  S2UR UR5, SR_CgaCtaId ;  /* 0x00000000000579c3 */ /* 0x000e220000008800 */
[----:B------:R-:W-:Y:S01]  /*0190*/  UMOV UR4, 0x400 ;  /* 0x0000040000047882 */ /* 0x000fe20000000000 */
[C---:B------:R-:W-:Y:S02]  /*01a0*/  ISETP.GT.U32.AND P0, PT, R3.reuse, 0x3f, PT ;  /* 0x0000003f0300780c */ /* 0x040fe40003f04070 */
[----:B------:R-:W-:Y:S01]  /*01b0*/  ISETP.GT.U32.AND P1, PT, R3, 0x1f, PT ;  /* 0x0000001f0300780c */ /* 0x000fe20003f24070 */
[----:B0-----:R-:W-:-:S06]  /*01c0*/  ULEA UR4, UR5, UR4, 0x18 ;  /* 0x0000000405047291 */ /* 0x001fcc000f8ec0ff */
[----:B------:R-:W-:-:S05]  /*01d0*/  LEA R2, R3, UR4, 0x3 ;  /* 0x0000000403027c11 */ /* 0x000fca000f8e18ff */
[----:B------:R-:W-:Y:S01]  /*01e0*/  STS.64 [R2], R4 ;  /* 0x0000000402007388 */ /* 0x000fe20000000a00 */
[----:B------:R-:W-:Y:S06]  /*01f0*/  BAR.SYNC.DEFER_BLOCKING 0x0 ;  /* 0x0000000000007b1d */ /* 0x000fec0000010000 */
[----:B------:R-:W0:Y:S02]  /*0200*/  @!P0 LDS.64 R6, [R2+0x200] ;  /* 0x0002000002068984 */ /* 0x000e240000000a00 */
[----:B0-----:R-:W-:-:S07]  /*0210*/  @!P0 DADD R4, R4, R6 ;  /* 0x0000000004048229 */ /* 0x001fce0000000006 */
[----:B------:R0:W-:Y:S01]  /*0220*/  @!P0 STS.64 [R2], R4 ;  /* 0x0000000402008388 */ /* 0x0001e20000000a00 */
        /* <DEDUP_REMOVED lines=27> */
.L_x_31:
        /* <DEDUP_REMOVED lines=10> */
.L_x_139:


//--------------------- .text._Z7reduce6IdLj256ELb1EEvPT_S1_j --------------------------
	.section	.text._Z7reduce6IdLj256ELb1EEvPT_S1_j,"ax",@progbits
	.align	128
        .global         _Z7reduce6IdLj256ELb1EEvPT_S1_j
        .type           _Z7reduce6IdLj256ELb1EEvPT_S1_j,@function
        .size           _Z7reduce6IdLj256ELb1EEvPT_S1_j,(.L_x_140 - _Z7reduce6IdLj256ELb1EEvPT_S1_j)
        .other          _Z7reduce6IdLj256ELb1EEvPT_S1_j,@"STO_CUDA_ENTRY STV_DEFAULT"
_Z7reduce6IdLj256ELb1EEvPT_S1_j:
.text._Z7reduce6IdLj256ELb1EEvPT_S1_j:
        /* <DEDUP_REMOVED lines=13> */
.L_x_34:
        /* <DEDUP_REMOVED lines=10> */
.L_x_33:
[----:B------:R-:W-:Y:S05]  /*0170*/  BSYNC.RECONVERGENT B0 ;  /* 0x0000000000007941 */ /* 0x000fea0003800200 */
.L_x_32:
        /* <DEDUP_REMOVED lines=10> */
[----:B------:R-:W-:Y:S01]  /*0220*/  @!P1 STS.64 [R2], R4 ;  /* 0x0000000402009388 */ /* 0x000fe20000000a00 */
[----:B------:R-:W-:Y:S01]  /*0230*/  BAR.SYNC.DEFER_BLOCKING 0x0 ;  /* 0x0000000000007b1d */ /* 0x000fe20000010000 */
[----:B------:R-:W-:-:S05]  /*0240*/  ISETP.GT.U32.AND P1, PT, R3, 0x1f, PT ;  /* 0x0000001f0300780c */ /* 0x000fca0003f24070 */
        /* <DEDUP_REMOVED lines=30> */
.L_x_35:
        /* <DEDUP_REMOVED lines=13> */
.L_x_140:


//--------------------- .text._Z7reduce6IdLj512ELb1EEvPT_S1_j --------------------------
	.section	.text._Z7reduce6IdLj512ELb1EEvPT_S1_j,"ax",@progbits
	.align	128
        .global         _Z7reduce6IdLj512ELb1EEvPT_S1_j
        .type           _Z7reduce6IdLj512ELb1EEvPT_S1_j,@function
        .size           _Z7reduce6IdLj512ELb1EEvPT_S1_j,(.L_x_141 - _Z7reduce6IdLj512ELb1EEvPT_S1_j)
        .other          _Z7reduce6IdLj512ELb1EEvPT_S1_j,@"STO_CUDA_ENTRY STV_DEFAULT"
_Z7reduce6IdLj512ELb1EEvPT_S1_j:
.text._Z7reduce6IdLj512ELb1EEvPT_S1_j:
[----:B------:R-:W-:Y:S01]  /*0000*/  LDC R1, c[0x0][0x37c] ;  /* 0x0000df00ff017b82 */ /* 0x000fe20000000800 */
[----:B------:R-:W0:Y:S01]  /*0010*/  S2R R0, SR_CTAID.X ;  /* 0x0000000000007919 */ /* 0x000e220000002500 */
[----:B------:R-:W1:Y:S01]  /*0020*/  LDCU UR8, c[0x0][0x390] ;  /* 0x00007200ff0877ac */ /* 0x000e620008000800 */
[----:B------:R-:W-:Y:S01]  /*0030*/  BSSY.RECONVERGENT B0, `(.L_x_36) ;  /* 0x0000015000007945 */ /* 0x000fe20003800200 */
[----:B------:R-:W-:Y:S01]  /*0040*/  CS2R R4, SRZ ;  /* 0x0000000000047805 */ /* 0x000fe2000001ff00 */
[----:B------:R-:W2:Y:S01]  /*0050*/  S2R R2, SR_TID.X ;  /* 0x0000000000027919 */ /* 0x000ea20000002100 */
[----:B------:R-:W3:Y:S01]  /*0060*/  LDCU.64 UR6, c[0x0][0x358] ;  /* 0x00006b00ff0677ac */ /* 0x000ee20008000a00 */
[----:B0-----:R-:W-:-:S05]  /*0070*/  IMAD.SHL.U32 R3, R0, 0x400, RZ ;  /* 0x0000040000037824 */ /* 0x001fca00078e00ff */
[----:B--2---:R-:W-:-:S04]  /*0080*/  LOP3.LUT R3, R3, R2, RZ, 0xfc, !PT ;  /* 0x0000000203037212 */ /* 0x004fc800078efcff */
[----:B-1----:R-:W-:-:S13]  /*0090*/  ISETP.GE.U32.AND P0, PT, R3, UR8, PT ;  /* 0x0000000803007c0c */ /* 0x002fda000bf06070 */
[----:B---3--:R-:W-:Y:S05]  /*00a0*/  @P0 BRA `(.L_x_37) ;  /* 0x0000000000340947 */ /* 0x008fea0003800000 */
[----:B------:R-:W0:Y:S01]  /*00b0*/  LDC R12, c[0x0][0x370] ;  /* 0x0000dc00ff0c7b82 */ /* 0x000e220000000800 */
[----:B------:R-:W-:-:S07]  /*00c0*/  CS2R R4, SRZ ;  /* 0x0000000000047805 */ /* 0x000fce000001ff00 */
[----:B------:R-:W1:Y:S02]  /*00d0*/  LDC.64 R10, c[0x0][0x380] ;  /* 0x0000e000ff0a7b82 */ /* 0x000e640000000a00 */
.L_x_38:
        /* <DEDUP_REMOVED lines=10> */
.L_x_37:
[----:B------:R-:W-:Y:S05]  /*0180*/  BSYNC.RECONVERGENT B0 ;  /* 0x0000000000007941 */ /* 0x000fea0003800200 */
.L_x_36:
        /* <DEDUP_REMOVED lines=48> */
.L_x_39:
        /* <DEDUP_REMOVED lines=15> */
.L_x_141:


//--------------------- .text._Z7reduce6IdLj1024ELb1EEvPT_S1_j --------------------------
	.section	.text._Z7reduce6IdLj1024ELb1EEvPT_S1_j,"ax",@progbits
	.align	128
        .global         _Z7reduce6IdLj1024ELb1EEvPT_S1_j
        .type           _Z7reduce6IdLj1024ELb1EEvPT_S1_j,@function
        .size           _Z7reduce6IdLj1024ELb1EEvPT_S1_j,(.L_x_142 - _Z7reduce6IdLj1024ELb1EEvPT_S1_j)
        .other          _Z7reduce6IdLj1024ELb1EEvPT_S1_j,@"STO_CUDA_ENTRY STV_DEFAULT"
_Z7reduce6IdLj1024ELb1EEvPT_S1_j:
.text._Z7reduce6IdLj1024ELb1EEvPT_S1_j:
        /* <DEDUP_REMOVED lines=14> */
.L_x_42:
        /* <DEDUP_REMOVED lines=10> */
.L_x_41:
[----:B------:R-:W-:Y:S05]  /*0180*/  BSYNC.RECONVERGENT B0 ;  /* 0x0000000000007941 */ /* 0x000fea0003800200 */
.L_x_40:
        /* <DEDUP_REMOVED lines=53> */
.L_x_43:
        /* <DEDUP_REMOVED lines=10> */
.L_x_142:


//--------------------- .text._Z7reduce6IfLj1ELb1EEvPT_S1_j --------------------------
	.section	.text._Z7reduce6IfLj1ELb1EEvPT_S1_j,"ax",@progbits
	.align	128
        .global         _Z7reduce6IfLj1ELb1EEvPT_S1_j
        .type           _Z7reduce6IfLj1ELb1EEvPT_S1_j,@function
        .size           _Z7reduce6IfLj1ELb1EEvPT_S1_j,(.L_x_143 - _Z7reduce6IfLj1ELb1EEvPT_S1_j)
        .other          _Z7reduce6IfLj1ELb1EEvPT_S1_j,@"STO_CUDA_ENTRY STV_DEFAULT"
_Z7reduce6IfLj1ELb1EEvPT_S1_j:
.text._Z7reduce6IfLj1ELb1EEvPT_S1_j:
[----:B------:R-:W-:Y:S01]  /*0000*/  LDC R1, c[0x0][0x37c] ;  /* 0x0000df00ff017b82 */ /* 0x000fe20000000800 */
[----:B------:R-:W0:Y:S01]  /*0010*/  S2R R8, SR_TID.X ;  /* 0x0000000000087919 */ /* 0x000e220000002100 */
[----:B------:R-:W1:Y:S01]  /*0020*/  LDCU UR8, c[0x0][0x390] ;  /* 0x00007200ff0877ac */ /* 0x000e620008000800 */
[----:B------:R-:W-:Y:S01]  /*0030*/  BSSY.RECONVERGENT B0, `(.L_x_44) ;  /* 0x0000012000007945 */ /* 0x000fe20003800200 */
[----:B------:R-:W-:Y:S01]  /*0040*/  IMAD.MOV.U32 R6, RZ, RZ, RZ ;  /* 0x000000ffff067224 */ /* 0x000fe200078e00ff */
[----:B------:R-:W0:Y:S01]  /*0050*/  S2R R11, SR_CTAID.X ;  /* 0x00000000000b7919 */ /* 0x000e220000002500 */
[----:B------:R-:W2:Y:S01]  /*0060*/  LDCU.64 UR6, c[0x0][0x358] ;  /* 0x00006b00ff0677ac */ /* 0x000ea20008000a00 */
[----:B0-----:R-:W-:-:S05]  /*0070*/  IMAD R0, R11, 0x2, R8 ;  /* 0x000000020b007824 */ /* 0x001fca00078e0208 */
[----:B-1----:R-:W-:-:S13]  /*0080*/  ISETP.GE.U32.AND P0, PT, R0, UR8, PT ;  /* 0x0000000800007c0c */ /* 0x002fda000bf06070 */
[----:B--2---:R-:W-:Y:S05]  /*0090*/  @P0 BRA `(.L_x_45) ;  /* 0x00000000002c0947 */ /* 0x004fea0003800000 */
[----:B------:R-:W0:Y:S01]  /*00a0*/  LDC R13, c[0x0][0x370] ;  /* 0x0000dc00ff0d7b82 */ /* 0x000e220000000800 */
[----:B------:R-:W-:-:S07]  /*00b0*/  HFMA2 R6, -RZ, RZ, 0, 0 ;  /* 0x00000000ff067431 */ /* 0x000fce00000001ff */
[----:B------:R-:W1:Y:S02]  /*00c0*/  LDC.64 R4, c[0x0][0x380] ;  /* 0x0000e000ff047b82 */ /* 0x000e640000000a00 */
.L_x_46:
[----:B-1----:R-:W-:-:S05]  /*00d0*/  IMAD.WIDE.U32 R2, R0, 0x4, R4 ;  /* 0x0000000400027825 */ /* 0x002fca00078e0004 */
[----:B------:R-:W2:Y:S04]  /*00e0*/  LDG.E R7, desc[UR6][R2.64] ;  /* 0x0000000602077981 */ /* 0x000ea8000c1e1900 */
[----:B------:R-:W3:Y:S01]  /*00f0*/  LDG.E R9, desc[UR6][R2.64+0x4] ;  /* 0x0000040602097981 */ /* 0x000ee2000c1e1900 */
[----:B0-----:R-:W-:-:S04]  /*0100*/  LEA R0, R13, R0, 0x1 ;  /* 0x000000000d007211 */ /* 0x001fc800078e08ff */
[----:B------:R-:W-:Y:S01]  /*0110*/  ISETP.GE.U32.AND P0, PT, R0, UR8, PT ;  /* 0x0000000800007c0c */ /* 0x000fe2000bf06070 */
[----:B--2---:R-:W-:-:S04]  /*0120*/  FADD R6, R7, R6 ;  /* 0x0000000607067221 */ /* 0x004fc80000000000 */
[----:B---3--:R-:W-:-:S08]  /*0130*/  FADD R6, R6, R9 ;  /* 0x0000000906067221 */ /* 0x008fd00000000000 */
[----:B------:R-:W-:Y:S05]  /*0140*/  @!P0 BRA `(.L_x_46) ;  /* 0xfffffffc00e08947 */ /* 0x000fea000383ffff */
.L_x_45:
[----:B------:R-:W-:Y:S05]  /*0150*/  BSYNC.RECONVERGENT B0 ;  /* 0x0000000000007941 */ /* 0x000fea0003800200 */
.L_x_44:
[----:B------:R-:W0:Y:S01]  /*0160*/  S2UR UR5, SR_CgaCtaId ;  /* 0x00000000000579c3 */ /* 0x000e220000008800 */
[----:B------:R-:W-:Y:S01]  /*0170*/  UMOV UR4, 0x400 ;  /* 0x0000040000047882 */ /* 0x000fe20000000000 */
[----:B------:R-:W-:Y:S01]  /*0180*/  ISETP.NE.AND P0, PT, R8, RZ, PT ;  /* 0x000000ff0800720c */ /* 0x000fe20003f05270 */
[----:B0-----:R-:W-:-:S06]  /*0190*/  ULEA UR4, UR5, UR4, 0x18 ;  /* 0x0000000405047291 */ /* 0x001fcc000f8ec0ff */
[----:B------:R-:W-:-:S05]  /*01a0*/  LEA R3, R8, UR4, 0x2 ;  /* 0x0000000408037c11 */ /* 0x000fca000f8e10ff */
[----:B------:R0:W-:Y:S01]  /*01b0*/  STS [R3], R6 ;  /* 0x0000000603007388 */ /* 0x0001e20000000800 */
[----:B------:R-:W-:Y:S06]  /*01c0*/  BAR.SYNC.DEFER_BLOCKING 0x0 ;  /* 0x0000000000007b1d */ /* 0x000fec0000010000 */
[----:B------:R-:W-:Y:S05]  /*01d0*/  @P0 EXIT ;  /* 0x000000000000094d */ /* 0x000fea0003800000 */
[----:B------:R-:W1:Y:S01]  /*01e0*/  LDS R5, [UR4] ;  /* 0x00000004ff057984 */ /* 0x000e620008000800 */
[----:B0-----:R-:W0:Y:S02]  /*01f0*/  LDC.64 R2, c[0x0][0x388] ;  /* 0x0000e200ff027b82 */ /* 0x001e240000000a00 */
[----:B0-----:R-:W-:-:S05]  /*0200*/  IMAD.WIDE.U32 R2, R11, 0x4, R2 ;  /* 0x000000040b027825 */ /* 0x001fca00078e0002 */
[----:B-1----:R-:W-:Y:S01]  /*0210*/  STG.E desc[UR6][R2.64], R5 ;  /* 0x0000000502007986 */ /* 0x002fe2000c101906 */
[----:B------:R-:W-:Y:S05]  /*0220*/  EXIT ;  /* 0x000000000000794d */ /* 0x000fea0003800000 */
.L_x_47:
        /* <DEDUP_REMOVED lines=13> */
.L_x_143:


//--------------------- .text._Z7reduce6IfLj2ELb1EEvPT_S1_j --------------------------
	.section	.text._Z7reduce6IfLj2ELb1EEvPT_S1_j,"ax",@progbits
	.align	128
        .global         _Z7reduce6IfLj2ELb1EEvPT_S1_j
        .type           _Z7reduce6IfLj2ELb1EEvPT_S1_j,@function
        .size           _Z7reduce6IfLj2ELb1EEvPT_S1_j,(.L_x_144 - _Z7reduce6IfLj2ELb1EEvPT_S1_j)
        .other          _Z7reduce6IfLj2ELb1EEvPT_S1_j,@"STO_CUDA_ENTRY STV_DEFAULT"
_Z7reduce6IfLj2ELb1EEvPT_S1_j:
.text._Z7reduce6IfLj2ELb1EEvPT_S1_j:
[----:B------:R-:W-:Y:S01]  /*0000*/  LDC R1, c[0x0][0x37c] ;  /* 0x0000df00ff017b82 */ /* 0x000fe20000000800 */
[----:B------:R-:W0:Y:S01]  /*0010*/  S2R R9, SR_TID.X ;  /* 0x0000000000097919 */ /* 0x000e220000002100 */
[----:B------:R-:W1:Y:S01]  /*0020*/  LDCU UR8, c[0x0][0x390] ;  /* 0x00007200ff0877ac */ /* 0x000e620008000800 */
[----:B------:R-:W-:Y:S01]  /*0030*/  BSSY.RECONVERGENT B0, `(.L_x_48) ;  /* 0x0000014000007945 */ /* 0x000fe20003800200 */
[----:B------:R-:W-:Y:S01]  /*0040*/  HFMA2 R8, -RZ, RZ, 0, 0 ;  /* 0x00000000ff087431 */ /* 0x000fe200000001ff */
[----:B------:R-:W0:Y:S01]  /*0050*/  S2R R10, SR_CTAID.X ;  /* 0x00000000000a7919 */ /* 0x000e220000002500 */
[----:B------:R-:W2:Y:S01]  /*0060*/  LDCU.64 UR6, c[0x0][0x358] ;  /* 0x00006b00ff0677ac */ /* 0x000ea20008000a00 */
[----:B0-----:R-:W-:-:S04]  /*0070*/  LEA R0, R10, R9, 0x2 ;  /* 0x000000090a007211 */ /* 0x001fc800078e10ff */
[----:B-1----:R-:W-:-:S13]  /*0080*/  ISETP.GE.U32.AND P0, PT, R0, UR8, PT ;  /* 0x0000000800007c0c */ /* 0x002fda000bf06070 */
[----:B--2---:R-:W-:Y:S05]  /*0090*/  @P0 BRA `(.L_x_49) ;  /* 0x0000000000340947 */ /* 0x004fea0003800000 */
[----:B------:R-:W0:Y:S01]  /*00a0*/  LDC R11, c[0x0][0x370] ;  /* 0x0000dc00ff0b7b82 */ /* 0x000e220000000800 */
[----:B------:R-:W-:-:S07]  /*00b0*/  IMAD.MOV.U32 R8, RZ, RZ, RZ ;  /* 0x000000ffff087224 */ /* 0x000fce00078e00ff */
[----:B------:R-:W1:Y:S02]  /*00c0*/  LDC.64 R6, c[0x0][0x380] ;  /* 0x0000e000ff067b82 */ /* 0x000e640000000a00 */
.L_x_50:
[C---:B------:R-:W-:Y:S01]  /*00d0*/  IADD3 R5, PT, PT, R0.reuse, 0x2, RZ ;  /* 0x0000000200057810 */ /* 0x040fe20007ffe0ff */
[----:B-1----:R-:W-:-:S04]  /*00e0*/  IMAD.WIDE.U32 R2, R0, 0x4, R6 ;  /* 0x0000000400027825 */ /* 0x002fc800078e0006 */
[----:B------:R-:W-:Y:S02]  /*00f0*/  IMAD.WIDE.U32 R4, R5, 0x4, R6 ;  /* 0x0000000405047825 */ /* 0x000fe400078e0006 */
[----:B------:R-:W2:Y:S04]  /*0100*/  LDG.E R3, desc[UR6][R2.64] ;  /* 0x0000000602037981 */ /* 0x000ea8000c1e1900 */
[----:B------:R-:W3:Y:S01]  /*0110*/  LDG.E R5, desc[UR6][R4.64] ;  /* 0x0000000604057981 */ /* 0x000ee2000c1e1900 */
[----:B0-----:R-:W-:-:S05]  /*0120*/  IMAD R0, R11, 0x4, R0 ;  /* 0x000000040b007824 */ /* 0x001fca00078e0200 */
[----:B------:R-:W-:Y:S01]  /*0130*/  ISETP.GE.U32.AND P0, PT, R0, UR8, PT ;  /* 0x0000000800007c0c */ /* 0x000fe2000bf06070 */
[----:B--2---:R-:W-:-:S04]  /*0140*/  FADD R8, R3, R8 ;  /* 0x0000000803087221 */ /* 0x004fc80000000000 */
[----:B---3--:R-:W-:-:S08]  /*0150*/  FADD R8, R8, R5 ;  /* 0x0000000508087221 */ /* 0x008fd00000000000 */
[----:B------:R-:W-:Y:S05]  /*0160*/  @!P0 BRA `(.L_x_50) ;  /* 0xfffffffc00d88947 */ /* 0x000fea000383ffff */
.L_x_49:
[----:B------:R-:W-:Y:S05]  /*0170*/  BSYNC.RECONVERGENT B0 ;  /* 0x0000000000007941 */ /* 0x000fea0003800200 */
.L_x_48:
[----:B------:R-:W0:Y:S01]  /*0180*/  S2UR UR5, SR_CgaCtaId ;  /* 0x00000000000579c3 */ /* 0x000e220000008800 */
[----:B------:R-:W-:Y:S01]  /*0190*/  UMOV UR4, 0x400 ;  /* 0x0000040000047882 */ /* 0x000fe20000000000 */
[----:B------:R-:W-:Y:S01]  /*01a0*/  ISETP.GT.U32.AND P0, PT, R9, 0x1f, PT ;  /* 0x0000001f0900780c */ /* 0x000fe20003f04070 */
[----:B0-----:R-:W-:-:S06]  /*01b0*/  ULEA UR4, UR5, UR4, 0x18 ;  /* 0x0000000405047291 */ /* 0x001fcc000f8ec0ff */
[----:B------:R-:W-:-:S05]  /*01c0*/  LEA R3, R9, UR4, 0x2 ;  /* 0x0000000409037c11 */ /* 0x000fca000f8e10ff */
[----:B------:R0:W-:Y:S01]  /*01d0*/  STS [R3], R8 ;  /* 0x0000000803007388 */ /* 0x0001e20000000800 */
[----:B------:R-:W-:Y:S06]  /*01e0*/  BAR.SYNC.DEFER_BLOCKING 0x0 ;  /* 0x0000000000007b1d */ /* 0x000fec0000010000 */
[----:B------:R-:W-:Y:S05]  /*01f0*/  @P0 EXIT ;  /* 0x000000000000094d */ /* 0x000fea0003800000 */
[----:B------:R-:W0:Y:S01]  /*0200*/  LDS R5, [R3+0x4] ;  /* 0x0000040003057984 */ /* 0x000e220000000800 */
[----:B------:R-:W-:Y:S01]  /*0210*/  ISETP.NE.AND P0, PT, R9, RZ, PT ;  /* 0x000000ff0900720c */ /* 0x000fe20003f05270 */
[----:B0-----:R-:W-:-:S05]  /*0220*/  FADD R8, R5, R8 ;  /* 0x0000000805087221 */ /* 0x001fca0000000000 */
[----:B------:R0:W-:Y:S07]  /*0230*/  STS [R3], R8 ;  /* 0x0000000803007388 */ /* 0x0001ee0000000800 */
[----:B------:R-:W-:Y:S05]  /*0240*/  @P0 EXIT ;  /* 0x000000000000094d */ /* 0x000fea0003800000 */
[----:B------:R-:W1:Y:S01]  /*0250*/  LDS R5, [UR4] ;  /* 0x00000004ff057984 */ /* 0x000e620008000800 */
[----:B0-----:R-:W0:Y:S02]  /*0260*/  LDC.64 R2, c[0x0][0x388] ;  /* 0x0000e200ff027b82 */ /* 0x001e240000000a00 */
[----:B0-----:R-:W-:-:S05]  /*0270*/  IMAD.WIDE.U32 R2, R10, 0x4, R2 ;  /* 0x000000040a027825 */ /* 0x001fca00078e0002 */
[----:B-1----:R-:W-:Y:S01]  /*0280*/  STG.E desc[UR6][R2.64], R5 ;  /* 0x0000000502007986 */ /* 0x002fe2000c101906 */
[----:B------:R-:W-:Y:S05]  /*0290*/  EXIT ;  /* 0x000000000000794d */ /* 0x000fea0003800000 */
.L_x_51:
        /* <DEDUP_REMOVED lines=14> */
.L_x_144:


//--------------------- .text._Z7reduce6IfLj4ELb1EEvPT_S1_j --------------------------
	.section	.text._Z7reduce6IfLj4ELb1EEvPT_S1_j,"ax",@progbits
	.align	128
        .global         _Z7reduce6IfLj4ELb1EEvPT_S1_j
        .type           _Z7reduce6IfLj4ELb1EEvPT_S1_j,@function
        .size           _Z7reduce6IfLj4ELb1EEvPT_S1_j,(.L_x_145 - _Z7reduce6IfLj4ELb1EEvPT_S1_j)
        .other          _Z7reduce6IfLj4ELb1EEvPT_S1_j,@"STO_CUDA_ENTRY STV_DEFAULT"
_Z7reduce6IfLj4ELb1EEvPT_S1_j:
.text._Z7reduce6IfLj4ELb1EEvPT_S1_j:
        /* <DEDUP_REMOVED lines=11> */
[----:B------:R-:W-:-:S07]  /*00b0*/  MOV R8, RZ ;  /* 0x000000ff00087202 */ /* 0x000fce0000000f00 */
[----:B------:R-:W1:Y:S02]  /*00c0*/  LDC.64 R6, c[0x0][0x380] ;  /* 0x0000e000ff067b82 */ /* 0x000e640000000a00 */
.L_x_54:
[C---:B------:R-:W-:Y:S01]  /*00d0*/  IADD3 R5, PT, PT, R0.reuse, 0x4, RZ ;  /* 0x0000000400057810 */ /* 0x040fe20007ffe0ff */
[----:B-1----:R-:W-:-:S04]  /*00e0*/  IMAD.WIDE.U32 R2, R0, 0x4, R6 ;  /* 0x0000000400027825 */ /* 0x002fc800078e0006 */
[----:B------:R-:W-:Y:S02]  /*00f0*/  IMAD.WIDE.U32 R4, R5, 0x4, R6 ;  /* 0x0000000405047825 */ /* 0x000fe400078e0006 */
[----:B------:R-:W2:Y:S04]  /*0100*/  LDG.E R3, desc[UR6][R2.64] ;  /* 0x0000000602037981 */ /* 0x000ea8000c1e1900 */
[----:B------:R-:W3:Y:S01]  /*0110*/  LDG.E R5, desc[UR6][R4.64] ;  /* 0x0000000604057981 */ /* 0x000ee2000c1e1900 */
[----:B0-----:R-:W-:-:S04]  /*0120*/  LEA R0, R11, R0, 0x3 ;  /* 0x000000000b007211 */ /* 0x001fc800078e18ff */
[----:B------:R-:W-:Y:S01]  /*0130*/  ISETP.GE.U32.AND P0, PT, R0, UR8, PT ;  /* 0x0000000800007c0c */ /* 0x000fe2000bf06070 */
[----:B--2---:R-:W-:-:S04]  /*0140*/  FADD R8, R3, R8 ;  /* 0x0000000803087221 */ /* 0x004fc80000000000 */
[----:B---3--:R-:W-:-:S08]  /*0150*/  FADD R8, R8, R5 ;  /* 0x0000000508087221 */ /* 0x008fd00000000000 */
[----:B------:R-:W-:Y:S05]  /*0160*/  @!P0 BRA `(.L_x_54) ;  /* 0xfffffffc00d88947 */ /* 0x000fea000383ffff */
.L_x_53:
[----:B------:R-:W-:Y:S05]  /*0170*/  BSYNC.RECONVERGENT B0 ;  /* 0x0000000000007941 */ /* 0x000fea0003800200 */
.L_x_52:
        /* <DEDUP_REMOVED lines=11> */
[----:B------:R-:W-:Y:S04]  /*0230*/  STS [R3], R8 ;  /* 0x0000000803007388 */ /* 0x000fe80000000800 */
[----:B------:R-:W0:Y:S02]  /*0240*/  LDS R5, [R3+0x4] ;  /* 0x0000040003057984 */ /* 0x000e240000000800 */
[----:B0-----:R-:W-:-:S05]  /*0250*/  FADD R0, R8, R5 ;  /* 0x0000000508007221 */ /* 0x001fca0000000000 */
[----:B------:R0:W-:Y:S01]  /*0260*/  STS [R3], R0 ;  /* 0x0000000003007388 */ /* 0x0001e20000000800 */
[----:B------:R-:W-:Y:S05]  /*0270*/  @P0 EXIT ;  /* 0x000000000000094d */ /* 0x000fea0003800000 */
[----:B------:R-:W1:Y:S01]  /*0280*/  LDS R5, [UR4] ;  /* 0x00000004ff057984 */ /* 0x000e620008000800 */
[----:B0-----:R-:W0:Y:S02]  /*0290*/  LDC.64 R2, c[0x0][0x388] ;  /* 0x0000e200ff027b82 */ /* 0x001e240000000a00 */
[----:B0-----:R-:W-:-:S05]  /*02a0*/  IMAD.WIDE.U32 R2, R10, 0x4, R2 ;  /* 0x000000040a027825 */ /* 0x001fca00078e0002 */
[----:B-1----:R-:W-:Y:S01]  /*02b0*/  STG.E desc[UR6][R2.64], R5 ;  /* 0x0000000502007986 */ /* 0x002fe2000c101906 */
[----:B------:R-:W-:Y:S05]  /*02c0*/  EXIT ;  /* 0x000000000000794d */ /* 0x000fea0003800000 */
.L_x_55:
        /* <DEDUP_REMOVED lines=11> */
.L_x_145:


//--------------------- .text._Z7reduce6IfLj8ELb1EEvPT_S1_j --------------------------
	.section	.text._Z7reduce6IfLj8ELb1EEvPT_S1_j,"ax",@progbits
	.align	128
        .global         _Z7reduce6IfLj8ELb1EEvPT_S1_j
        .type           _Z7reduce6IfLj8ELb1EEvPT_S1_j,@function
        .size           _Z7reduce6IfLj8ELb1EEvPT_S1_j,(.L_x_146 - _Z7reduce6IfLj8ELb1EEvPT_S1_j)
        .other          _Z7reduce6IfLj8ELb1EEvPT_S1_j,@"STO_CUDA_ENTRY STV_DEFAULT"
_Z7reduce6IfLj8ELb1EEvPT_S1_j:
.text._Z7reduce6IfLj8ELb1EEvPT_S1_j:
        /* <DEDUP_REMOVED lines=13> */
.L_x_58:
        /* <DEDUP_REMOVED lines=10> */
.L_x_57:
[----:B------:R-:W-:Y:S05]  /*0170*/  BSYNC.RECONVERGENT B0 ;  /* 0x0000000000007941 */ /* 0x000fea0003800200 */
.L_x_56:
        /* <DEDUP_REMOVED lines=24> */
.L_x_59:
        /* <DEDUP_REMOVED lines=16> */
.L_x_146:


//--------------------- .text._Z7reduce6IfLj16ELb1EEvPT_S1_j --------------------------
	.section	.text._Z7reduce6IfLj16ELb1EEvPT_S1_j,"ax",@progbits
	.align	128
        .global         _Z7reduce6IfLj16ELb1EEvPT_S1_j
        .type           _Z7reduce6IfLj16ELb1EEvPT_S1_j,@function
        .size           _Z7reduce6IfLj16ELb1EEvPT_S1_j,(.L_x_147 - _Z7reduce6IfLj16ELb1EEvPT_S1_j)
        .other          _Z7reduce6IfLj16ELb1EEvPT_S1_j,@"STO_CUDA_ENTRY STV_DEFAULT"
_Z7reduce6IfLj16ELb1EEvPT_S1_j:
.text._Z7reduce6IfLj16ELb1EEvPT_S1_j:
        /* <DEDUP_REMOVED lines=13> */
.L_x_62:
        /* <DEDUP_REMOVED lines=10> */
.L_x_61:
[----:B------:R-:W-:Y:S05]  /*0170*/  BSYNC.RECONVERGENT B0 ;  /* 0x0000000000007941 */ /* 0x000fea0003800200 */
.L_x_60:
        /* <DEDUP_REMOVED lines=27> */
.L_x_63:
        /* <DEDUP_REMOVED lines=13> */
.L_x_147:


//--------------------- .text._Z7reduce6IfLj32ELb1EEvPT_S1_j --------------------------
	.section	.text._Z7reduce6IfLj32ELb1EEvPT_S1_j,"ax",@progbits
	.align	128
        .global         _Z7reduce6IfLj32ELb1EEvPT_S1_j
        .type           _Z7reduce6IfLj32ELb1EEvPT_S1_j,@function
        .size           _Z7reduce6IfLj32ELb1EEvPT_S1_j,(.L_x_148 - _Z7reduce6IfLj32ELb1EEvPT_S1_j)
        .other          _Z7reduce6IfLj32ELb1EEvPT_S1_j,@"STO_CUDA_ENTRY STV_DEFAULT"
_Z7reduce6IfLj32ELb1EEvPT_S1_j:
.text._Z7reduce6IfLj32ELb1EEvPT_S1_j:
        /* <DEDUP_REMOVED lines=11> */
[----:B------:R-:W-:Y:S02]  /*00b0*/  MOV R9, R2 ;  /* 0x0000000200097202 */ /* 0x000fe40000000f00 */
[----:B------:R-:W-:-:S05]  /*00c0*/  MOV R8, RZ ;  /* 0x000000ff00087202 */ /* 0x000fca0000000f00 */
[----:B------:R-:W1:Y:S02]  /*00d0*/  LDC.64 R6, c[0x0][0x380] ;  /* 0x0000e000ff067b82 */ /* 0x000e640000000a00 */
.L_x_66:
        /* <DEDUP_REMOVED lines=10> */
.L_x_65:
[----:B------:R-:W-:Y:S05]  /*0180*/  BSYNC.RECONVERGENT B0 ;  /* 0x0000000000007941 */ /* 0x000fea0003800200 */
.L_x_64:
        /* <DEDUP_REMOVED lines=30> */
.L_x_67:
        /* <DEDUP_REMOVED lines=9> */
.L_x_148:


//--------------------- .text._Z7reduce6IfLj64ELb1EEvPT_S1_j --------------------------
	.section	.text._Z7reduce6IfLj64ELb1EEvPT_S1_j,"ax",@progbits
	.align	128
        .global         _Z7reduce6IfLj64ELb1EEvPT_S1_j
        .type           _Z7reduce6IfLj64ELb1EEvPT_S1_j,@function
        .size           _Z7reduce6IfLj64ELb1EEvPT_S1_j,(.L_x_149 - _Z7reduce6IfLj64ELb1EEvPT_S1_j)
        .other          _Z7reduce6IfLj64ELb1EEvPT_S1_j,@"STO_CUDA_ENTRY STV_DEFAULT"
_Z7reduce6IfLj64ELb1EEvPT_S1_j:
.text._Z7reduce6IfLj64ELb1EEvPT_S1_j:
        /* <DEDUP_REMOVED lines=14> */
.L_x_70:
        /* <DEDUP_REMOVED lines=10> */
.L_x_69:
[----:B------:R-:W-:Y:S05]  /*0180*/  BSYNC.RECONVERGENT B0 ;  /* 0x0000000000007941 */ /* 0x000fea0003800200 */
.L_x_68:
        /* <DEDUP_REMOVED lines=33> */
.L_x_71:
        /* <DEDUP_REMOVED lines=14> */
.L_x_149:


//--------------------- .text._Z7reduce6IfLj128ELb1EEvPT_S1_j --------------------------
	.section	.text._Z7reduce6IfLj128ELb1EEvPT_S1_j,"ax",@progbits
	.align	128
        .global         _Z7reduce6IfLj128ELb1EEvPT_S1_j
        .type           _Z7reduce6IfLj128ELb1EEvPT_S1_j,@function
        .size           _Z7reduce6IfLj128ELb1EEvPT_S1_j,(.L_x_150 - _Z7reduce6IfLj128ELb1EEvPT_S1_j)
        .other          _Z7reduce6IfLj128ELb1EEvPT_S1_j,@"STO_CUDA_ENTRY STV_DEFAULT"
_Z7reduce6IfLj128ELb1EEvPT_S1_j:
.text._Z7reduce6IfLj128ELb1EEvPT_S1_j:
        /* <DEDUP_REMOVED lines=14> */
.L_x_74:
        /* <DEDUP_REMOVED lines=10> */
.L_x_73:
[----:B------:R-:W-:Y:S05]  /*0180*/  BSYNC.RECONVERGENT B0 ;  /* 0x0000000000007941 */ /* 0x000fea0003800200 */
.L_x_72:
[----:B------:R-:W0:Y:S01]  /*0190*/  S2UR UR5, SR_CgaCtaId ;  /* 0x00000000000579c3 */ /* 0x000e220000008800 */
[----:B------:R-:W-:Y:S01]  /*01a0*/  UMOV UR4, 0x400 ;  /* 0x0000040000047882 */ /* 0x000fe20000000000 */
[C---:B------:R-:W-:Y:S02]  /*01b0*/  ISETP.GT.U32.AND P0, PT, R11.reuse, 0x3f, PT ;  /* 0x0000003f0b00780c */ /* 0x040fe40003f04070 */
[----:B------:R-:W-:Y:S01]  /*01c0*/  ISETP.GT.U32.AND P1, PT, R11, 0x1f, PT ;  /* 0x0000001f0b00780c */ /* 0x000fe20003f24070 */
[----:B0-----:R-:W-:-:S06]  /*01d0*/  ULEA UR4, UR5, UR4, 0x18 ;  /* 0x0000000405047291 */ /* 0x001fcc000f8ec0ff */
[----:B------:R-:W-:-:S05]  /*01e0*/  LEA R3, R11, UR4, 0x2 ;  /* 0x000000040b037c11 */ /* 0x000fca000f8e10ff */
[----:B------:R-:W-:Y:S01]  /*01f0*/  STS [R3], R8 ;  /* 0x0000000803007388 */ /* 0x000fe20000000800 */
[----:B------:R-:W-:Y:S06]  /*0200*/  BAR.SYNC.DEFER_BLOCKING 0x0 ;  /* 0x0000000000007b1d */ /* 0x000fec0000010000 */
[----:B------:R-:W0:Y:S02]  /*0210*/  @!P0 LDS R5, [R3+0x100] ;  /* 0x0001000003058984 */ /* 0x000e240000000800 */
[----:B0-----:R-:W-:-:S05]  /*0220*/  @!P0 FADD R8, R8, R5 ;  /* 0x0000000508088221 */ /* 0x001fca0000000000 */
[----:B------:R0:W-:Y:S01]  /*0230*/  @!P0 STS [R3], R8 ;  /* 0x0000000803008388 */ /* 0x0001e20000000800 */
        /* <DEDUP_REMOVED lines=27> */
.L_x_75:
        /* <DEDUP_REMOVED lines=9> */
.L_x_150:


//--------------------- .text._Z7reduce6IfLj256ELb1EEvPT_S1_j --------------------------
	.section	.text._Z7reduce6IfLj256ELb1EEvPT_S1_j,"ax",@progbits
	.align	128
        .global         _Z7reduce6IfLj256ELb1EEvPT_S1_j
        .type           _Z7reduce6IfLj256ELb1EEvPT_S1_j,@function
        .size           _Z7reduce6IfLj256ELb1EEvPT_S1_j,(.L_x_151 - _Z7reduce6IfLj256ELb1EEvPT_S1_j)
        .other          _Z7reduce6IfLj256ELb1EEvPT_S1_j,@"STO_CUDA_ENTRY STV_DEFAULT"
_Z7reduce6IfLj256ELb1EEvPT_S1_j:
.text._Z7reduce6IfLj256ELb1EEvPT_S1_j:
        /* <DEDUP_REMOVED lines=13> */
.L_x_78:
        /* <DEDUP_REMOVED lines=10> */
.L_x_77:
[----:B------:R-:W-:Y:S05]  /*0170*/  BSYNC.RECONVERGENT B0 ;  /* 0x0000000000007941 */ /* 0x000fea0003800200 */
.L_x_76:
        /* <DEDUP_REMOVED lines=10> */
[----:B------:R-:W-:Y:S01]  /*0220*/  @!P1 STS [R5], R10 ;  /* 0x0000000a05009388 */ /* 0x000fe20000000800 */
[----:B------:R-:W-:Y:S01]  /*0230*/  BAR.SYNC.DEFER_BLOCKING 0x0 ;  /* 0x0000000000007b1d */ /* 0x000fe20000010000 */
[----:B------:R-:W-:-:S05]  /*0240*/  ISETP.GT.U32.AND P1, PT, R3, 0x1f, PT ;  /* 0x0000001f0300780c */ /* 0x000fca0003f24070 */
        /* <DEDUP_REMOVED lines=25> */
[----:B0-----:R-:W0:Y:S01]  /*03e0*/  LDS R5, [UR4] ;  /* 0x00000004ff057984 */ /* 0x001e220008000800 */
[----:B------:R-:W1:Y:S02]  /*03f0*/  LDC.64 R2, c[0x0][0x388] ;  /* 0x0000e200ff027b82 */ /* 0x000e640000000a00 */
[----:B-1----:R-:W-:-:S05]  /*0400*/  IMAD.WIDE.U32 R2, R0, 0x4, R2 ;  /* 0x0000000400027825 */ /* 0x002fca00078e0002 */
[----:B0-----:R-:W-:Y:S01]  /*0410*/  STG.E desc[UR6][R2.64], R5 ;  /* 0x0000000502007986 */ /* 0x001fe2000c101906 */
[----:B------:R-:W-:Y:S05]  /*0420*/  EXIT ;  /* 0x000000000000794d */ /* 0x000fea0003800000 */
.L_x_79:
        /* <DEDUP_REMOVED lines=13> */
.L_x_151:


//--------------------- .text._Z7reduce6IfLj512ELb1EEvPT_S1_j --------------------------
	.section	.text._Z7reduce6IfLj512ELb1EEvPT_S1_j,"ax",@progbits
	.align	128
        .global         _Z7reduce6IfLj512ELb1EEvPT_S1_j
        .type           _Z7reduce6IfLj512ELb1EEvPT_S1_j,@function
        .size           _Z7reduce6IfLj512ELb1EEvPT_S1_j,(.L_x_152 - _Z7reduce6IfLj512ELb1EEvPT_S1_j)
        .other          _Z7reduce6IfLj512ELb1EEvPT_S1_j,@"STO_CUDA_ENTRY STV_DEFAULT"
_Z7reduce6IfLj512ELb1EEvPT_S1_j:
.text._Z7reduce6IfLj512ELb1EEvPT_S1_j:
[----:B------:R-:W-:Y:S01]  /*0000*/  LDC R1, c[0x0][0x37c] ;  /* 0x0000df00ff017b82 */ /* 0x000fe20000000800 */
[----:B------:R-:W0:Y:S01]  /*0010*/  S2R R0, SR_CTAID.X ;  /* 0x0000000000007919 */ /* 0x000e220000002500 */
[----:B------:R-:W1:Y:S01]  /*0020*/  LDCU UR8, c[0x0][0x390] ;  /* 0x00007200ff0877ac */ /* 0x000e620008000800 */
[----:B------:R-:W-:Y:S01]  /*0030*/  BSSY.RECONVERGENT B0, `(.L_x_80) ;  /* 0x0000015000007945 */ /* 0x000fe20003800200 */
[----:B------:R-:W-:Y:S01]  /*0040*/  HFMA2 R10, -RZ, RZ, 0, 0 ;  /* 0x00000000ff0a7431 */ /* 0x000fe200000001ff */
[----:B------:R-:W2:Y:S01]  /*0050*/  S2R R2, SR_TID.X ;  /* 0x0000000000027919 */ /* 0x000ea20000002100 */
[----:B------:R-:W3:Y:S01]  /*0060*/  LDCU.64 UR6, c[0x0][0x358] ;  /* 0x00006b00ff0677ac */ /* 0x000ee20008000a00 */
[----:B0-----:R-:W-:-:S04]  /*0070*/  SHF.L.U32 R3, R0, 0xa, RZ ;  /* 0x0000000a00037819 */ /* 0x001fc800000006ff */
[----:B--2---:R-:W-:-:S04]  /*0080*/  LOP3.LUT R3, R3, R2, RZ, 0xfc, !PT ;  /* 0x0000000203037212 */ /* 0x004fc800078efcff */
[----:B-1----:R-:W-:-:S13]  /*0090*/  ISETP.GE.U32.AND P0, PT, R3, UR8, PT ;  /* 0x0000000803007c0c */ /* 0x002fda000bf06070 */
[----:B---3--:R-:W-:Y:S05]  /*00a0*/  @P0 BRA `(.L_x_81) ;  /* 0x0000000000340947 */ /* 0x008fea0003800000 */
[----:B------:R-:W0:Y:S01]  /*00b0*/  LDC R12, c[0x0][0x370] ;  /* 0x0000dc00ff0c7b82 */ /* 0x000e220000000800 */
[----:B------:R-:W-:-:S07]  /*00c0*/  MOV R10, RZ ;  /* 0x000000ff000a7202 */ /* 0x000fce0000000f00 */
[----:B------:R-:W1:Y:S02]  /*00d0*/  LDC.64 R8, c[0x0][0x380] ;  /* 0x0000e000ff087b82 */ /* 0x000e640000000a00 */
.L_x_82:
        /* <DEDUP_REMOVED lines=10> */
.L_x_81:
[----:B------:R-:W-:Y:S05]  /*0180*/  BSYNC.RECONVERGENT B0 ;  /* 0x0000000000007941 */ /* 0x000fea0003800200 */
.L_x_80:
        /* <DEDUP_REMOVED lines=48> */
.L_x_83:
        /* <DEDUP_REMOVED lines=15> */
.L_x_152:


//--------------------- .text._Z7reduce6IfLj1024ELb1EEvPT_S1_j --------------------------
	.section	.text._Z7reduce6IfLj1024ELb1EEvPT_S1_j,"ax",@progbits
	.align	128
        .global         _Z7reduce6IfLj1024ELb1EEvPT_S1_j
        .type           _Z7reduce6IfLj1024ELb1EEvPT_S1_j,@function
        .size           _Z7reduce6IfLj1024ELb1EEvPT_S1_j,(.L_x_153 - _Z7reduce6IfLj1024ELb1EEvPT_S1_j)
        .other          _Z7reduce6IfLj1024ELb1EEvPT_S1_j,@"STO_CUDA_ENTRY STV_DEFAULT"
_Z7reduce6IfLj1024ELb1EEvPT_S1_j:
.text._Z7reduce6IfLj1024ELb1EEvPT_S1_j:
        /* <DEDUP_REMOVED lines=14> */
.L_x_86:
        /* <DEDUP_REMOVED lines=10> */
.L_x_85:
[----:B------:R-:W-:Y:S05]  /*0180*/  BSYNC.RECONVERGENT B0 ;  /* 0x0000000000007941 */ /* 0x000fea0003800200 */
.L_x_84:
        /* <DEDUP_REMOVED lines=53> */
.L_x_87:
        /* <DEDUP_REMOVED lines=10> */
.L_x_153:


//--------------------- .text._Z7reduce6IiLj1ELb1EEvPT_S1_j --------------------------
	.section	.text._Z7reduce6IiLj1ELb1EEvPT_S1_j,"ax",@progbits
	.align	128
        .global         _Z7reduce6IiLj1ELb1EEvPT_S1_j
        .type           _Z7reduce6IiLj1ELb1EEvPT_S1_j,@function
        .size           _Z7reduce6IiLj1ELb1EEvPT_S1_j,(.L_x_154 - _Z7reduce6IiLj1ELb1EEvPT_S1_j)
        .other          _Z7reduce6IiLj1ELb1EEvPT_S1_j,@"STO_CUDA_ENTRY STV_DEFAULT"
_Z7reduce6IiLj1ELb1EEvPT_S1_j:
.text._Z7reduce6IiLj1ELb1EEvPT_S1_j:
        /* <DEDUP_REMOVED lines=13> */
.L_x_90:
[----:B-1----:R-:W-:-:S05]  /*00d0*/  IMAD.WIDE.U32 R2, R0, 0x4, R4 ;  /* 0x0000000400027825 */ /* 0x002fca00078e0004 */
[----:B------:R-:W2:Y:S04]  /*00e0*/  LDG.E R7, desc[UR6][R2.64] ;  /* 0x0000000602077981 */ /* 0x000ea8000c1e1900 */
[----:B------:R-:W2:Y:S01]  /*00f0*/  LDG.E R8, desc[UR6][R2.64+0x4] ;  /* 0x0000040602087981 */ /* 0x000ea2000c1e1900 */
[----:B0-----:R-:W-:-:S05]  /*0100*/  IMAD R0, R11, 0x2, R0 ;  /* 0x000000020b007824 */ /* 0x001fca00078e0200 */
[----:B------:R-:W-:Y:S02]  /*0110*/  ISETP.GE.U32.AND P0, PT, R0, UR8, PT ;  /* 0x0000000800007c0c */ /* 0x000fe4000bf06070 */
[----:B--2---:R-:W-:-:S11]  /*0120*/  IADD3 R6, PT, PT, R8, R7, R6 ;  /* 0x0000000708067210 */ /* 0x004fd60007ffe006 */
[----:B------:R-:W-:Y:S05]  /*0130*/  @!P0 BRA `(.L_x_90) ;  /* 0xfffffffc00e48947 */ /* 0x000fea000383ffff */
.L_x_89:
[----:B------:R-:W-:Y:S05]  /*0140*/  BSYNC.RECONVERGENT B0 ;  /* 0x0000000000007941 */ /* 0x000fea0003800200 */
.L_x_88:
        /* <DEDUP_REMOVED lines=13> */
.L_x_91:
        /* <DEDUP_REMOVED lines=14> */
.L_x_154:


//--------------------- .text._Z7reduce6IiLj2ELb1EEvPT_S1_j --------------------------
	.section	.text._Z7reduce6IiLj2ELb1EEvPT_S1_j,"ax",@progbits
	.align	128
        .global         _Z7reduce6IiLj2ELb1EEvPT_S1_j
        .type           _Z7reduce6IiLj2ELb1EEvPT_S1_j,@function
        .size           _Z7reduce6IiLj2ELb1EEvPT_S1_j,(.L_x_155 - _Z7reduce6IiLj2ELb1EEvPT_S1_j)
        .other          _Z7reduce6IiLj2ELb1EEvPT_S1_j,@"STO_CUDA_ENTRY STV_DEFAULT"
_Z7reduce6IiLj2ELb1EEvPT_S1_j:
.text._Z7reduce6IiLj2ELb1EEvPT_S1_j:
        /* <DEDUP_REMOVED lines=13> */
.L_x_94:
[C---:B------:R-:W-:Y:S02]  /*00d0*/  VIADD R5, R0.reuse, 0x2 ;  /* 0x0000000200057836 */ /* 0x040fe40000000000 */
[----:B-1----:R-:W-:-:S04]  /*00e0*/  IMAD.WIDE.U32 R2, R0, 0x4, R6 ;  /* 0x0000000400027825 */ /* 0x002fc800078e0006 */
[----:B------:R-:W-:Y:S02]  /*00f0*/  IMAD.WIDE.U32 R4, R5, 0x4, R6 ;  /* 0x0000000405047825 */ /* 0x000fe400078e0006 */
[----:B------:R-:W2:Y:S04]  /*0100*/  LDG.E R3, desc[UR6][R2.64] ;  /* 0x0000000602037981 */ /* 0x000ea8000c1e1900 */
[----:B------:R-:W2:Y:S01]  /*0110*/  LDG.E R4, desc[UR6][R4.64] ;  /* 0x0000000604047981 */ /* 0x000ea2000c1e1900 */
[----:B0-----:R-:W-:-:S04]  /*0120*/  LEA R0, R11, R0, 0x2 ;  /* 0x000000000b007211 */ /* 0x001fc800078e10ff */
[----:B------:R-:W-:Y:S02]  /*0130*/  ISETP.GE.U32.AND P0, PT, R0, UR8, PT ;  /* 0x0000000800007c0c */ /* 0x000fe4000bf06070 */
[----:B--2---:R-:W-:-:S11]  /*0140*/  IADD3 R8, PT, PT, R4, R3, R8 ;  /* 0x0000000304087210 */ /* 0x004fd60007ffe008 */
[----:B------:R-:W-:Y:S05]  /*0150*/  @!P0 BRA `(.L_x_94) ;  /* 0xfffffffc00dc8947 */ /* 0x000fea000383ffff */
.L_x_93:
[----:B------:R-:W-:Y:S05]  /*0160*/  BSYNC.RECONVERGENT B0 ;  /* 0x0000000000007941 */ /* 0x000fea0003800200 */
.L_x_92:
        /* <DEDUP_REMOVED lines=10> */
[----:B0-----:R-:W-:-:S05]  /*0210*/  IMAD.IADD R8, R5, 0x1, R8 ;  /* 0x0000000105087824 */ /* 0x001fca00078e0208 */
[----:B------:R0:W-:Y:S07]  /*0220*/  STS [R3], R8 ;  /* 0x0000000803007388 */ /* 0x0001ee0000000800 */
[----:B------:R-:W-:Y:S05]  /*0230*/  @P0 EXIT ;  /* 0x000000000000094d */ /* 0x000fea0003800000 */
[----:B------:R-:W1:Y:S01]  /*0240*/  LDS R5, [UR4] ;  /* 0x00000004ff057984 */ /* 0x000e620008000800 */
[----:B0-----:R-:W0:Y:S02]  /*0250*/  LDC.64 R2, c[0x0][0x388] ;  /* 0x0000e200ff027b82 */ /* 0x001e240000000a00 */
[----:B0-----:R-:W-:-:S05]  /*0260*/  IMAD.WIDE.U32 R2, R10, 0x4, R2 ;  /* 0x000000040a027825 */ /* 0x001fca00078e0002 */
[----:B-1----:R-:W-:Y:S01]  /*0270*/  STG.E desc[UR6][R2.64], R5 ;  /* 0x0000000502007986 */ /* 0x002fe2000c101906 */
[----:B------:R-:W-:Y:S05]  /*0280*/  EXIT ;  /* 0x000000000000794d */ /* 0x000fea0003800000 */
.L_x_95:
        /* <DEDUP_REMOVED lines=15> */
.L_x_155:


//--------------------- .text._Z7reduce6IiLj4ELb1EEvPT_S1_j --------------------------
	.section	.text._Z7reduce6IiLj4ELb1EEvPT_S1_j,"ax",@progbits
	.align	128
        .global         _Z7reduce6IiLj4ELb1EEvPT_S1_j
        .type           _Z7reduce6IiLj4ELb1EEvPT_S1_j,@function
        .size           _Z7reduce6IiLj4ELb1EEvPT_S1_j,(.L_x_156 - _Z7reduce6IiLj4ELb1EEvPT_S1_j)
        .other          _Z7reduce6IiLj4ELb1EEvPT_S1_j,@"STO_CUDA_ENTRY STV_DEFAULT"
_Z7reduce6IiLj4ELb1EEvPT_S1_j:
.text._Z7reduce6IiLj4ELb1EEvPT_S1_j:
        /* <DEDUP_REMOVED lines=13> */
.L_x_98:
        /* <DEDUP_REMOVED lines=9> */
.L_x_97:
[----:B------:R-:W-:Y:S05]  /*0160*/  BSYNC.RECONVERGENT B0 ;  /* 0x0000000000007941 */ /* 0x000fea0003800200 */
.L_x_96:
        /* <DEDUP_REMOVED lines=11> */
[----:B------:R-:W-:Y:S04]  /*0220*/  STS [R3], R8 ;  /* 0x0000000803007388 */ /* 0x000fe80000000800 */
[----:B------:R-:W0:Y:S02]  /*0230*/  LDS R5, [R3+0x4] ;  /* 0x0000040003057984 */ /* 0x000e240000000800 */
[----:B0-----:R-:W-:-:S05]  /*0240*/  IADD3 R0, PT, PT, R8, R5, RZ ;  /* 0x0000000508007210 */ /* 0x001fca0007ffe0ff */
[----:B------:R0:W-:Y:S01]  /*0250*/  STS [R3], R0 ;  /* 0x0000000003007388 */ /* 0x0001e20000000800 */
[----:B------:R-:W-:Y:S05]  /*0260*/  @P0 EXIT ;  /* 0x000000000000094d */ /* 0x000fea0003800000 */
[----:B------:R-:W1:Y:S01]  /*0270*/  LDS R5, [UR4] ;  /* 0x00000004ff057984 */ /* 0x000e620008000800 */
[----:B0-----:R-:W0:Y:S02]  /*0280*/  LDC.64 R2, c[0x0][0x388] ;  /* 0x0000e200ff027b82 */ /* 0x001e240000000a00 */
[----:B0-----:R-:W-:-:S05]  /*0290*/  IMAD.WIDE.U32 R2, R10, 0x4, R2 ;  /* 0x000000040a027825 */ /* 0x001fca00078e0002 */
[----:B-1----:R-:W-:Y:S01]  /*02a0*/  STG.E desc[UR6][R2.64], R5 ;  /* 0x0000000502007986 */ /* 0x002fe2000c101906 */
[----:B------:R-:W-:Y:S05]  /*02b0*/  EXIT ;  /* 0x000000000000794d */ /* 0x000fea0003800000 */
.L_x_99:
        /* <DEDUP_REMOVED lines=12> */
.L_x_156:


//--------------------- .text._Z7reduce6IiLj8ELb1EEvPT_S1_j --------------------------
	.section	.text._Z7reduce6IiLj8ELb1EEvPT_S1_j,"ax",@progbits
	.align	128
        .global         _Z7reduce6IiLj8ELb1EEvPT_S1_j
        .type           _Z7reduce6IiLj8ELb1EEvPT_S1_j,@function
        .size           _Z7reduce6IiLj8ELb1EEvPT_S1_j,(.L_x_157 - _Z7reduce6IiLj8ELb1EEvPT_S1_j)
        .other          _Z7reduce6IiLj8ELb1EEvPT_S1_j,@"STO_CUDA_ENTRY STV_DEFAULT"
_Z7reduce6IiLj8ELb1EEvPT_S1_j:
.text._Z7reduce6IiLj8ELb1EEvPT_S1_j:
        /* <DEDUP_REMOVED lines=13> */
.L_x_102:
        /* <DEDUP_REMOVED lines=9> */
.L_x_101:
[----:B------:R-:W-:Y:S05]  /*0160*/  BSYNC.RECONVERGENT B0 ;  /* 0x0000000000007941 */ /* 0x000fea0003800200 */
.L_x_100:
        /* <DEDUP_REMOVED lines=14> */
[----:B------:R-:W-:Y:S04]  /*0250*/  STS [R3], R0 ;  /* 0x0000000003007388 */ /* 0x000fe80000000800 */
[----:B------:R-:W0:Y:S02]  /*0260*/  LDS R5, [R3+0x4] ;  /* 0x0000040003057984 */ /* 0x000e240000000800 */
[----:B0-----:R-:W-:-:S05]  /*0270*/  IMAD.IADD R2, R0, 0x1, R5 ;  /* 0x0000000100027824 */ /* 0x001fca00078e0205 */
[----:B------:R0:W-:Y:S01]  /*0280*/  STS [R3], R2 ;  /* 0x0000000203007388 */ /* 0x0001e20000000800 */
[----:B------:R-:W-:Y:S05]  /*0290*/  @P0 EXIT ;  /* 0x000000000000094d */ /* 0x000fea0003800000 */
[----:B------:R-:W1:Y:S01]  /*02a0*/  LDS R5, [UR4] ;  /* 0x00000004ff057984 */ /* 0x000e620008000800 */
[----:B0-----:R-:W0:Y:S02]  /*02b0*/  LDC.64 R2, c[0x0][0x388] ;  /* 0x0000e200ff027b82 */ /* 0x001e240000000a00 */
[----:B0-----:R-:W-:-:S05]  /*02c0*/  IMAD.WIDE.U32 R2, R10, 0x4, R2 ;  /* 0x000000040a027825 */ /* 0x001fca00078e0002 */
[----:B-1----:R-:W-:Y:S01]  /*02d0*/  STG.E desc[UR6][R2.64], R5 ;  /* 0x0000000502007986 */ /* 0x002fe2000c101906 */
[----:B------:R-:W-:Y:S05]  /*02e0*/  EXIT ;  /* 0x000000000000794d */ /* 0x000fea0003800000 */
.L_x_103:
        /* <DEDUP_REMOVED lines=9> */
.L_x_157:


//--------------------- .text._Z7reduce6IiLj16ELb1EEvPT_S1_j --------------------------
	.section	.text._Z7reduce6IiLj16ELb1EEvPT_S1_j,"ax",@progbits
	.align	128
        .global         _Z7reduce6IiLj16ELb1EEvPT_S1_j
        .type           _Z7reduce6IiLj16ELb1EEvPT_S1_j,@function
        .size           _Z7reduce6IiLj16ELb1EEvPT_S1_j,(.L_x_158 - _Z7reduce6IiLj16ELb1EEvPT_S1_j)
        .other          _Z7reduce6IiLj16ELb1EEvPT_S1_j,@"STO_CUDA_ENTRY STV_DEFAULT"
_Z7reduce6IiLj16ELb1EEvPT_S1_j:
.text._Z7reduce6IiLj16ELb1EEvPT_S1_j:
        /* <DEDUP_REMOVED lines=13> */
.L_x_106:
        /* <DEDUP_REMOVED lines=9> */
.L_x_105:
[----:B------:R-:W-:Y:S05]  /*0160*/  BSYNC.RECONVERGENT B0 ;  /* 0x0000000000007941 */ /* 0x000fea0003800200 */
.L_x_104:
        /* <DEDUP_REMOVED lines=27> */
.L_x_107:
        /* <DEDUP_REMOVED lines=14> */
.L_x_158:


//--------------------- .text._Z7reduce6IiLj32ELb1EEvPT_S1_j --------------------------
	.section	.text._Z7reduce6IiLj32ELb1EEvPT_S1_j,"ax",@progbits
	.align	128
        .global         _Z7reduce6IiLj32ELb1EEvPT_S1_j
        .type           _Z7reduce6IiLj32ELb1EEvPT_S1_j,@function
        .size           _Z7reduce6IiLj32ELb1EEvPT_S1_j,(.L_x_159 - _Z7reduce6IiLj32ELb1EEvPT_S1_j)
        .other          _Z7reduce6IiLj32ELb1EEvPT_S1_j,@"STO_CUDA_ENTRY STV_DEFAULT"
_Z7reduce6IiLj32ELb1EEvPT_S1_j:
.text._Z7reduce6IiLj32ELb1EEvPT_S1_j:
        /* <DEDUP_REMOVED lines=13> */
.L_x_110:
        /* <DEDUP_REMOVED lines=9> */
.L_x_109:
[----:B------:R-:W-:Y:S05]  /*0160*/  BSYNC.RECONVERGENT B0 ;  /* 0x0000000000007941 */ /* 0x000fea0003800200 */
.L_x_108:
        /* <DEDUP_REMOVED lines=30> */
.L_x_111:
        /* <DEDUP_REMOVED lines=11> */
.L_x_159:


//--------------------- .text._Z7reduce6IiLj64ELb1EEvPT_S1_j --------------------------
	.section	.text._Z7reduce6IiLj64ELb1EEvPT_S1_j,"ax",@progbits
	.align	128
        .global         _Z7reduce6IiLj64ELb1EEvPT_S1_j
        .type           _Z7reduce6IiLj64ELb1EEvPT_S1_j,@function
        .size           _Z7reduce6IiLj64ELb1EEvPT_S1_j,(.L_x_160 - _Z7reduce6IiLj64ELb1EEvPT_S1_j)
        .other          _Z7reduce6IiLj64ELb1EEvPT_S1_j,@"STO_CUDA_ENTRY STV_DEFAULT"
_Z7reduce6IiLj64ELb1EEvPT_S1_j:
.text._Z7reduce6IiLj64ELb1EEvPT_S1_j:
        /* <DEDUP_REMOVED lines=11> */
[----:B------:R-:W-:Y:S01]  /*00b0*/  MOV R9, R2 ;  /* 0x0000000200097202 */ /* 0x000fe20000000f00 */
[----:B------:R-:W-:-:S06]  /*00c0*/  IMAD.MOV.U32 R8, RZ, RZ, RZ ;  /* 0x000000ffff087224 */ /* 0x000fcc00078e00ff */
[----:B------:R-:W1:Y:S02]  /*00d0*/  LDC.64 R6, c[0x0][0x380] ;  /* 0x0000e000ff067b82 */ /* 0x000e640000000a00 */
.L_x_114:
[C---:B------:R-:W-:Y:S01]  /*00e0*/  IADD3 R5, PT, PT, R9.reuse, 0x40, RZ ;  /* 0x0000004009057810 */ /* 0x040fe20007ffe0ff */
[----:B-1----:R-:W-:-:S04]  /*00f0*/  IMAD.WIDE.U32 R2, R9, 0x4, R6 ;  /* 0x0000000409027825 */ /* 0x002fc800078e0006 */
[----:B------:R-:W-:Y:S02]  /*0100*/  IMAD.WIDE.U32 R4, R5, 0x4, R6 ;  /* 0x0000000405047825 */ /* 0x000fe400078e0006 */
[----:B------:R-:W2:Y:S04]  /*0110*/  LDG.E R3, desc[UR6][R2.64] ;  /* 0x0000000602037981 */ /* 0x000ea8000c1e1900 */
[----:B------:R-:W2:Y:S01]  /*0120*/  LDG.E R4, desc[UR6][R4.64] ;  /* 0x0000000604047981 */ /* 0x000ea2000c1e1900 */
[----:B0-----:R-:W-:-:S05]  /*0130*/  IMAD R9, R10, 0x80, R9 ;  /* 0x000000800a097824 */ /* 0x001fca00078e0209 */
[----:B------:R-:W-:Y:S02]  /*0140*/  ISETP.GE.U32.AND P0, PT, R9, UR8, PT ;  /* 0x0000000809007c0c */ /* 0x000fe4000bf06070 */
[----:B--2---:R-:W-:-:S11]  /*0150*/  IADD3 R8, PT, PT, R4, R3, R8 ;  /* 0x0000000304087210 */ /* 0x004fd60007ffe008 */
[----:B------:R-:W-:Y:S05]  /*0160*/  @!P0 BRA `(.L_x_114) ;  /* 0xfffffffc00dc8947 */ /* 0x000fea000383ffff */
.L_x_113:
[----:B------:R-:W-:Y:S05]  /*0170*/  BSYNC.RECONVERGENT B0 ;  /* 0x0000000000007941 */ /* 0x000fea0003800200 */
.L_x_112:
        /* <DEDUP_REMOVED lines=9> */
[----:B------:R-:W-:Y:S02]  /*0210*/  ISETP.NE.AND P0, PT, R11, RZ, PT ;  /* 0x000000ff0b00720c */ /* 0x000fe40003f05270 */
        /* <DEDUP_REMOVED lines=23> */
.L_x_115:
        /* <DEDUP_REMOVED lines=15> */
.L_x_160:


//--------------------- .text._Z7reduce6IiLj128ELb1EEvPT_S1_j --------------------------
	.section	.text._Z7reduce6IiLj128ELb1EEvPT_S1_j,"ax",@progbits
	.align	128
        .global         _Z7reduce6IiLj128ELb1EEvPT_S1_j
        .type           _Z7reduce6IiLj128ELb1EEvPT_S1_j,@function
        .size           _Z7reduce6IiLj128ELb1EEvPT_S1_j,(.L_x_161 - _Z7reduce6IiLj128ELb1EEvPT_S1_j)
        .other          _Z7reduce6IiLj128ELb1EEvPT_S1_j,@"STO_CUDA_ENTRY STV_DEFAULT"
_Z7reduce6IiLj128ELb1EEvPT_S1_j:
.text._Z7reduce6IiLj128ELb1EEvPT_S1_j:
        /* <DEDUP_REMOVED lines=14> */
.L_x_118:
        /* <DEDUP_REMOVED lines=9> */
.L_x_117:
[----:B------:R-:W-:Y:S05]  /*0170*/  BSYNC.RECONVERGENT B0 ;  /* 0x0000000000007941 */ /* 0x000fea0003800200 */
.L_x_116:
        /* <DEDUP_REMOVED lines=9> */
[----:B0-----:R-:W-:-:S05]  /*0210*/  @!P0 IADD3 R8, PT, PT, R8, R5, RZ ;  /* 0x0000000508088210 */ /* 0x001fca0007ffe0ff */
[----:B------:R0:W-:Y:S01]  /*0220*/  @!P0 STS [R3], R8 ;  /* 0x0000000803008388 */ /* 0x0001e20000000800 */
        /* <DEDUP_REMOVED lines=27> */
.L_x_119:
        /* <DEDUP_REMOVED lines=10> */
.L_x_161:


//--------------------- .text._Z7reduce6IiLj256ELb1EEvPT_S1_j --------------------------
	.section	.text._Z7reduce6IiLj256ELb1EEvPT_S1_j,"ax",@progbits
	.align	128
        .global         _Z7reduce6IiLj256ELb1EEvPT_S1_j
        .type           _Z7reduce6IiLj256ELb1EEvPT_S1_j,@function
        .size           _Z7reduce6IiLj256ELb1EEvPT_S1_j,(.L_x_162 - _Z7reduce6IiLj256ELb1EEvPT_S1_j)
        .other          _Z7reduce6IiLj256ELb1EEvPT_S1_j,@"STO_CUDA_ENTRY STV_DEFAULT"
_Z7reduce6IiLj256ELb1EEvPT_S1_j:
.text._Z7reduce6IiLj256ELb1EEvPT_S1_j:
        /* <DEDUP_REMOVED lines=14> */
.L_x_122:
        /* <DEDUP_REMOVED lines=9> */
.L_x_121:
[----:B------:R-:W-:Y:S05]  /*0170*/  BSYNC.RECONVERGENT B0 ;  /* 0x0000000000007941 */ /* 0x000fea0003800200 */
.L_x_120:
        /* <DEDUP_REMOVED lines=9> */
[----:B0-----:R-:W-:-:S05]  /*0210*/  @!P1 IMAD.IADD R8, R8, 0x1, R5 ;  /* 0x0000000108089824 */ /* 0x001fca00078e0205 */
[----:B------:R-:W-:Y:S01]  /*0220*/  @!P1 STS [R3], R8 ;  /* 0x0000000803009388 */ /* 0x000fe20000000800 */
[----:B------:R-:W-:Y:S01]  /*0230*/  BAR.SYNC.DEFER_BLOCKING 0x0 ;  /* 0x0000000000007b1d */ /* 0x000fe20000010000 */
[----:B------:R-:W-:-:S05]  /*0240*/  ISETP.GT.U32.AND P1, PT, R11, 0x1f, PT ;  /* 0x0000001f0b00780c */ /* 0x000fca0003f24070 */
        /* <DEDUP_REMOVED lines=30> */
.L_x_123:
        /* <DEDUP_REMOVED lines=13> */
.L_x_162:


//--------------------- .text._Z7reduce6IiLj512ELb1EEvPT_S1_j --------------------------
	.section	.text._Z7reduce6IiLj512ELb1EEvPT_S1_j,"ax",@progbits
	.align	128
        .global         _Z7reduce6IiLj512ELb1EEvPT_S1_j
        .type           _Z7reduce6IiLj512ELb1EEvPT_S1_j,@function
        .size           _Z7reduce6IiLj512ELb1EEvPT_S1_j,(.L_x_163 - _Z7reduce6IiLj512ELb1EEvPT_S1_j)
        .other          _Z7reduce6IiLj512ELb1EEvPT_S1_j,@"STO_CUDA_ENTRY STV_DEFAULT"
_Z7reduce6IiLj512ELb1EEvPT_S1_j:
.text._Z7reduce6IiLj512ELb1EEvPT_S1_j:
[----:B------:R-:W-:Y:S01]  /*0000*/  LDC R1, c[0x0][0x37c] ;  /* 0x0000df00ff017b82 */ /* 0x000fe20000000800 */
[----:B------:R-:W0:Y:S01]  /*0010*/  S2R R0, SR_CTAID.X ;  /* 0x0000000000007919 */ /* 0x000e220000002500 */
[----:B------:R-:W1:Y:S01]  /*0020*/  LDCU UR8, c[0x0][0x390] ;  /* 0x00007200ff0877ac */ /* 0x000e620008000800 */
[----:B------:R-:W-:Y:S01]  /*0030*/  BSSY.RECONVERGENT B0, `(.L_x_124) ;  /* 0x0000014000007945 */ /* 0x000fe20003800200 */
[----:B------:R-:W-:Y:S01]  /*0040*/  IMAD.MOV.U32 R10, RZ, RZ, RZ ;  /* 0x000000ffff0a7224 */ /* 0x000fe200078e00ff */
[----:B------:R-:W2:Y:S01]  /*0050*/  S2R R2, SR_TID.X ;  /* 0x0000000000027919 */ /* 0x000ea20000002100 */
[----:B------:R-:W3:Y:S01]  /*0060*/  LDCU.64 UR6, c[0x0][0x358] ;  /* 0x00006b00ff0677ac */ /* 0x000ee20008000a00 */
[----:B0-----:R-:W-:-:S05]  /*0070*/  IMAD.SHL.U32 R3, R0, 0x400, RZ ;  /* 0x0000040000037824 */ /* 0x001fca00078e00ff */
[----:B--2---:R-:W-:-:S04]  /*0080*/  LOP3.LUT R3, R3, R2, RZ, 0xfc, !PT ;  /* 0x0000000203037212 */ /* 0x004fc800078efcff */
[----:B-1----:R-:W-:-:S13]  /*0090*/  ISETP.GE.U32.AND P0, PT, R3, UR8, PT ;  /* 0x0000000803007c0c */ /* 0x002fda000bf06070 */
[----:B---3--:R-:W-:Y:S05]  /*00a0*/  @P0 BRA `(.L_x_125) ;  /* 0x0000000000300947 */ /* 0x008fea0003800000 */
[----:B------:R-:W0:Y:S01]  /*00b0*/  LDC R12, c[0x0][0x370] ;  /* 0x0000dc00ff0c7b82 */ /* 0x000e220000000800 */
[----:B------:R-:W-:-:S07]  /*00c0*/  HFMA2 R10, -RZ, RZ, 0, 0 ;  /* 0x00000000ff0a7431 */ /* 0x000fce00000001ff */
[----:B------:R-:W1:Y:S02]  /*00d0*/  LDC.64 R8, c[0x0][0x380] ;  /* 0x0000e000ff087b82 */ /* 0x000e640000000a00 */
.L_x_126:
[C---:B------:R-:W-:Y:S02]  /*00e0*/  VIADD R7, R3.reuse, 0x200 ;  /* 0x0000020003077836 */ /* 0x040fe40000000000 */
        /* <DEDUP_REMOVED lines=8> */
.L_x_125:
[----:B------:R-:W-:Y:S05]  /*0170*/  BSYNC.RECONVERGENT B0 ;  /* 0x0000000000007941 */ /* 0x000fea0003800200 */
.L_x_124:
        /* <DEDUP_REMOVED lines=10> */
[----:B------:R-:W-:Y:S01]  /*0220*/  @!P1 STS [R3], R10 ;  /* 0x0000000a03009388 */ /* 0x000fe20000000800 */
[----:B------:R-:W-:Y:S01]  /*0230*/  BAR.SYNC.DEFER_BLOCKING 0x0 ;  /* 0x0000000000007b1d */ /* 0x000fe20000010000 */
[----:B------:R-:W-:-:S05]  /*0240*/  ISETP.GT.U32.AND P1, PT, R2, 0x3f, PT ;  /* 0x0000003f0200780c */ /* 0x000fca0003f24070 */
[----:B------:R-:W0:Y:S02]  /*0250*/  @!P0 LDS R5, [R3+0x200] ;  /* 0x0002000003058984 */ /* 0x000e240000000800 */
[----:B0-----:R-:W-:-:S05]  /*0260*/  @!P0 IMAD.IADD R10, R10, 0x1, R5 ;  /* 0x000000010a0a8824 */ /* 0x001fca00078e0205 */
[----:B------:R-:W-:Y:S01]  /*0270*/  @!P0 STS [R3], R10 ;  /* 0x0000000a03008388 */ /* 0x000fe20000000800 */
[----:B------:R-:W-:Y:S01]  /*0280*/  BAR.SYNC.DEFER_BLOCKING 0x0 ;  /* 0x0000000000007b1d */ /* 0x000fe20000010000 */
[----:B------:R-:W-:-:S05]  /*0290*/  ISETP.GT.U32.AND P0, PT, R2, 0x1f, PT ;  /* 0x0000001f0200780c */ /* 0x000fca0003f04070 */
[----:B------:R-:W0:Y:S02]  /*02a0*/  @!P1 LDS R5, [R3+0x100] ;  /* 0x0001000003059984 */ /* 0x000e240000000800 */
[----:B0-----:R-:W-:-:S05]  /*02b0*/  @!P1 IMAD.IADD R10, R10, 0x1, R5 ;  /* 0x000000010a0a9824 */ /* 0x001fca00078e0205 */
[----:B------:R0:W-:Y:S01]  /*02c0*/  @!P1 STS [R3], R10 ;  /* 0x0000000a03009388 */ /* 0x0001e20000000800 */
        /* <DEDUP_REMOVED lines=27> */
.L_x_127:
        /* <DEDUP_REMOVED lines=16> */
.L_x_163:


//--------------------- .text._Z7reduce6IiLj1024ELb1EEvPT_S1_j --------------------------
	.section	.text._Z7reduce6IiLj1024ELb1EEvPT_S1_j,"ax",@progbits
	.align	128
        .global         _Z7reduce6IiLj1024ELb1EEvPT_S1_j
        .type           _Z7reduce6IiLj1024ELb1EEvPT_S1_j,@function
        .size           _Z7reduce6IiLj1024ELb1EEvPT_S1_j,(.L_x_164 - _Z7reduce6IiLj1024ELb1EEvPT_S1_j)
        .other          _Z7reduce6IiLj1024ELb1EEvPT_S1_j,@"STO_CUDA_ENTRY STV_DEFAULT"
_Z7reduce6IiLj1024ELb1EEvPT_S1_j:
.text._Z7reduce6IiLj1024ELb1EEvPT_S1_j:
        /* <DEDUP_REMOVED lines=12> */
[----:B------:R-:W-:-:S07]  /*00c0*/  IMAD.MOV.U32 R10, RZ, RZ, RZ ;  /* 0x000000ffff0a7224 */ /* 0x000fce00078e00ff */
[----:B------:R-:W1:Y:S02]  /*00d0*/  LDC.64 R8, c[0x0][0x380] ;  /* 0x0000e000ff087b82 */ /* 0x000e640000000a00 */
.L_x_130:
        /* <DEDUP_REMOVED lines=9> */
.L_x_129:
[----:B------:R-:W-:Y:S05]  /*0170*/  BSYNC.RECONVERGENT B0 ;  /* 0x0000000000007941 */ /* 0x000fea0003800200 */
.L_x_128:
        /* <DEDUP_REMOVED lines=53> */
.L_x_131:
        /* <DEDUP_REMOVED lines=11> */
.L_x_164:


//--------------------- .nv.shared._Z7reduce6IdLj1ELb1EEvPT_S1_j --------------------------
	.section	.nv.shared._Z7reduce6IdLj1ELb1EEvPT_S1_j,"aw",@nobits
	.sectionflags	@""
	.align	16
	.zero		1024


//--------------------- .nv.shared.reserved.0     --------------------------
	.section	.nv.shared.reserved.0,"aw",@nobits
	.weak		__nv_reservedSMEM_offset_0_alias
	.size		__nv_reservedSMEM_offset_0_alias, 0, 64
	.other		__nv_reservedSMEM_offset_0_alias,@"STO_CUDA_RESERVED_SHARED STV_DEFAULT"
__nv_reservedSMEM_offset_0_alias:
	.zero		0
	.zero		64


//--------------------- .nv.shared._Z7reduce6IdLj2ELb1EEvPT_S1_j --------------------------
	.section	.nv.shared._Z7reduce6IdLj2ELb1EEvPT_S1_j,"aw",@nobits
	.sectionflags	@""
	.align	16
	.zero		1024


//--------------------- .nv.shared._Z7reduce6IdLj4ELb1EEvPT_S1_j --------------------------
	.section	.nv.shared._Z7reduce6IdLj4ELb1EEvPT_S1_j,"aw",@nobits
	.sectionflags	@""
	.align	16
	.zero		1024


//--------------------- .nv.shared._Z7reduce6IdLj8ELb1EEvPT_S1_j --------------------------
	.section	.nv.shared._Z7reduce6IdLj8ELb1EEvPT_S1_j,"aw",@nobits
	.sectionflags	@""
	.align	16
	.zero		1024


//--------------------- .nv.shared._Z7reduce6IdLj16ELb1EEvPT_S1_j --------------------------
	.section	.nv.shared._Z7reduce6IdLj16ELb1EEvPT_S1_j,"aw",@nobits
	.sectionflags	@""
	.align	16
	.zero		1024


//--------------------- .nv.shared._Z7reduce6IdLj32ELb1EEvPT_S1_j --------------------------
	.section	.nv.shared._Z7reduce6IdLj32ELb1EEvPT_S1_j,"aw",@nobits
	.sectionflags	@""
	.align	16
	.zero		1024


//--------------------- .nv.shared._Z7reduce6IdLj64ELb1EEvPT_S1_j --------------------------
	.section	.nv.shared._Z7reduce6IdLj64ELb1EEvPT_S1_j,"aw",@nobits
	.sectionflags	@""
	.align	16
	.zero		1024


//--------------------- .nv.shared._Z7reduce6IdLj128ELb1EEvPT_S1_j --------------------------
	.section	.nv.shared._Z7reduce6IdLj128ELb1EEvPT_S1_j,"aw",@nobits
	.sectionflags	@""
	.align	16
	.zero		1024


//--------------------- .nv.shared._Z7reduce6IdLj256ELb1EEvPT_S1_j --------------------------
	.section	.nv.shared._Z7reduce6IdLj256ELb1EEvPT_S1_j,"aw",@nobits
	.sectionflags	@""
	.align	16
	.zero		1024


//--------------------- .nv.shared._Z7reduce6IdLj512ELb1EEvPT_S1_j --------------------------
	.section	.nv.shared._Z7reduce6IdLj512ELb1EEvPT_S1_j,"aw",@nobits
	.sectionflags	@""
	.align	16
	.zero		1024


//--------------------- .nv.shared._Z7reduce6IdLj1024ELb1EEvPT_S1_j --------------------------
	.section	.nv.shared._Z7reduce6IdLj1024ELb1EEvPT_S1_j,"aw",@nobits
	.sectionflags	@""
	.align	16
	.zero		1024


//--------------------- .nv.shared._Z7reduce6IfLj1ELb1EEvPT_S1_j --------------------------
	.section	.nv.shared._Z7reduce6IfLj1ELb1EEvPT_S1_j,"aw",@nobits
	.sectionflags	@""
	.align	16
	.zero		1024


//--------------------- .nv.shared._Z7reduce6IfLj2ELb1EEvPT_S1_j --------------------------
	.section	.nv.shared._Z7reduce6IfLj2ELb1EEvPT_S1_j,"aw",@nobits
	.sectionflags	@""
	.align	16
	.zero		1024


//--------------------- .nv.shared._Z7reduce6IfLj4ELb1EEvPT_S1_j --------------------------
	.section	.nv.shared._Z7reduce6IfLj4ELb1EEvPT_S1_j,"aw",@nobits
	.sectionflags	@""
	.align	16
	.zero		1024


//--------------------- .nv.shared._Z7reduce6IfLj8ELb1EEvPT_S1_j --------------------------
	.section	.nv.shared._Z7reduce6IfLj8ELb1EEvPT_S1_j,"aw",@nobits
	.sectionflags	@""
	.align	16
	.zero		1024


//--------------------- .nv.shared._Z7reduce6IfLj16ELb1EEvPT_S1_j --------------------------
	.section	.nv.shared._Z7reduce6IfLj16ELb1EEvPT_S1_j,"aw",@nobits
	.sectionflags	@""
	.align	16
	.zero		1024


//--------------------- .nv.shared._Z7reduce6IfLj32ELb1EEvPT_S1_j --------------------------
	.section	.nv.shared._Z7reduce6IfLj32ELb1EEvPT_S1_j,"aw",@nobits
	.sectionflags	@""
	.align	16
	.zero		1024


//--------------------- .nv.shared._Z7reduce6IfLj64ELb1EEvPT_S1_j --------------------------
	.section	.nv.shared._Z7reduce6IfLj64ELb1EEvPT_S1_j,"aw",@nobits
	.sectionflags	@""
	.align	16
	.zero		1024


//--------------------- .nv.shared._Z7reduce6IfLj128ELb1EEvPT_S1_j --------------------------
	.section	.nv.shared._Z7reduce6IfLj128ELb1EEvPT_S1_j,"aw",@nobits
	.sectionflags	@""
	.align	16
	.zero		1024


//--------------------- .nv.shared._Z7reduce6IfLj256ELb1EEvPT_S1_j --------------------------
	.section	.nv.shared._Z7reduce6IfLj256ELb1EEvPT_S1_j,"aw",@nobits
	.sectionflags	@""
	.align	16
	.zero		1024


//--------------------- .nv.shared._Z7reduce6IfLj512ELb1EEvPT_S1_j --------------------------
	.section	.nv.shared._Z7reduce6IfLj512ELb1EEvPT_S1_j,"aw",@nobits
	.sectionflags	@""
	.align	16
	.zero		1024


//--------------------- .nv.shared._Z7reduce6IfLj1024ELb1EEvPT_S1_j --------------------------
	.section	.nv.shared._Z7reduce6IfLj1024ELb1EEvPT_S1_j,"aw",@nobits
	.sectionflags	@""
	.align	16
	.zero		1024


//--------------------- .nv.shared._Z7reduce6IiLj1ELb1EEvPT_S1_j --------------------------
	.section	.nv.shared._Z7reduce6IiLj1ELb1EEvPT_S1_j,"aw",@nobits
	.sectionflags	@""
	.align	16
	.zero		1024


//--------------------- .nv.shared._Z7reduce6IiLj2ELb1EEvPT_S1_j --------------------------
	.section	.nv.shared._Z7reduce6IiLj2ELb1EEvPT_S1_j,"aw",@nobits
	.sectionflags	@""
	.align	16
	.zero		1024


//--------------------- .nv.shared._Z7reduce6IiLj4ELb1EEvPT_S1_j --------------------------
	.section	.nv.shared._Z7reduce6IiLj4ELb1EEvPT_S1_j,"aw",@nobits
	.sectionflags	@""
	.align	16
	.zero		1024


//--------------------- .nv.shared._Z7reduce6IiLj8ELb1EEvPT_S1_j --------------------------
	.section	.nv.shared._Z7reduce6IiLj8ELb1EEvPT_S1_j,"aw",@nobits
	.sectionflags	@""
	.align	16
	.zero		1024


//--------------------- .nv.shared._Z7reduce6IiLj16ELb1EEvPT_S1_j --------------------------
	.section	.nv.shared._Z7reduce6IiLj16ELb1EEvPT_S1_j,"aw",@nobits
	.sectionflags	@""
	.align	16
	.zero		1024


//--------------------- .nv.shared._Z7reduce6IiLj32ELb1EEvPT_S1_j --------------------------
	.section	.nv.shared._Z7reduce6IiLj32ELb1EEvPT_S1_j,"aw",@nobits
	.sectionflags	@""
	.align	16
	.zero		1024


//--------------------- .nv.shared._Z7reduce6IiLj64ELb1EEvPT_S1_j --------------------------
	.section	.nv.shared._Z7reduce6IiLj64ELb1EEvPT_S1_j,"aw",@nobits
	.sectionflags	@""
	.align	16
	.zero		1024


//--------------------- .nv.shared._Z7reduce6IiLj128ELb1EEvPT_S1_j --------------------------
	.section	.nv.shared._Z7reduce6IiLj128ELb1EEvPT_S1_j,"aw",@nobits
	.sectionflags	@""
	.align	16
	.zero		1024


//--------------------- .nv.shared._Z7reduce6IiLj256ELb1EEvPT_S1_j --------------------------
	.section	.nv.shared._Z7reduce6IiLj256ELb1EEvPT_S1_j,"aw",@nobits
	.sectionflags	@""
	.align	16
	.zero		1024


//--------------------- .nv.shared._Z7reduce6IiLj512ELb1EEvPT_S1_j --------------------------
	.section	.nv.shared._Z7reduce6IiLj512ELb1EEvPT_S1_j,"aw",@nobits
	.sectionflags	@""
	.align	16
	.zero		1024


//--------------------- .nv.shared._Z7reduce6IiLj1024ELb1EEvPT_S1_j --------------------------
	.section	.nv.shared._Z7reduce6IiLj1024ELb1EEvPT_S1_j,"aw",@nobits
	.sectionflags	@""
	.align	16
	.zero		1024


//--------------------- .nv.constant0._Z7reduce6IdLj1ELb1EEvPT_S1_j --------------------------
	.section	.nv.constant0._Z7reduce6IdLj1ELb1EEvPT_S1_j,"a",@progbits
	.sectionflags	@""
	.align	4
.nv.constant0._Z7reduce6IdLj1ELb1EEvPT_S1_j:
	.zero		916


//--------------------- .nv.constant0._Z7reduce6IdLj2ELb1EEvPT_S1_j --------------------------
	.section	.nv.constant0._Z7reduce6IdLj2ELb1EEvPT_S1_j,"a",@progbits
	.sectionflags	@""
	.align	4
.nv.constant0._Z7reduce6IdLj2ELb1EEvPT_S1_j:
	.zero		916


//--------------------- .nv.constant0._Z7reduce6IdLj4ELb1EEvPT_S1_j --------------------------
	.section	.nv.constant0._Z7reduce6IdLj4ELb1EEvPT_S1_j,"a",@progbits
	.sectionflags	@""
	.align	4
.nv.constant0._Z7reduce6IdLj4ELb1EEvPT_S1_j:
	.zero		916


//--------------------- .nv.constant0._Z7reduce6IdLj8ELb1EEvPT_S1_j --------------------------
	.section	.nv.constant0._Z7reduce6IdLj8ELb1EEvPT_S1_j,"a",@progbits
	.sectionflags	@""
	.align	4
.nv.constant0._Z7reduce6IdLj8ELb1EEvPT_S1_j:
	.zero		916


//--------------------- .nv.constant0._Z7reduce6IdLj16ELb1EEvPT_S1_j --------------------------
	.section	.nv.constant0._Z7reduce6IdLj16ELb1EEvPT_S1_j,"a",@progbits
	.sectionflags	@""
	.align	4
.nv.constant0._Z7reduce6IdLj16ELb1EEvPT_S1_j:
	.zero		916


//--------------------- .nv.constant0._Z7reduce6IdLj32ELb1EEvPT_S1_j --------------------------
	.section	.nv.constant0._Z7reduce6IdLj32ELb1EEvPT_S1_j,"a",@progbits
	.sectionflags	@""
	.align	4
.nv.constant0._Z7reduce6IdLj32ELb1EEvPT_S1_j:
	.zero		916


//--------------------- .nv.constant0._Z7reduce6IdLj64ELb1EEvPT_S1_j --------------------------
	.section	.nv.constant0._Z7reduce6IdLj64ELb1EEvPT_S1_j,"a",@progbits
	.sectionflags	@""
	.align	4
.nv.constant0._Z7reduce6IdLj64ELb1EEvPT_S1_j:
	.zero		916


//--------------------- .nv.constant0._Z7reduce6IdLj128ELb1EEvPT_S1_j --------------------------
	.section	.nv.constant0._Z7reduce6IdLj128ELb1EEvPT_S1_j,"a",@progbits
	.sectionflags	@""
	.align	4
.nv.constant0._Z7reduce6IdLj128ELb1EEvPT_S1_j:
	.zero		916


//--------------------- .nv.constant0._Z7reduce6IdLj256ELb1EEvPT_S1_j --------------------------
	.section	.nv.constant0._Z7reduce6IdLj256ELb1EEvPT_S1_j,"a",@progbits
	.sectionflags	@""
	.align	4
.nv.constant0._Z7reduce6IdLj256ELb1EEvPT_S1_j:
	.zero		916


//--------------------- .nv.constant0._Z7reduce6IdLj512ELb1EEvPT_S1_j --------------------------
	.section	.nv.constant0._Z7reduce6IdLj512ELb1EEvPT_S1_j,"a",@progbits
	.sectionflags	@""
	.align	4
.nv.constant0._Z7reduce6IdLj512ELb1EEvPT_S1_j:
	.zero		916


//--------------------- .nv.constant0._Z7reduce6IdLj1024ELb1EEvPT_S1_j --------------------------
	.section	.nv.constant0._Z7reduce6IdLj1024ELb1EEvPT_S1_j,"a",@progbits
	.sectionflags	@""
	.align	4
.nv.constant0._Z7reduce6IdLj1024ELb1EEvPT_S1_j:
	.zero		916


//--------------------- .nv.constant0._Z7reduce6IfLj1ELb1EEvPT_S1_j --------------------------
	.section	.nv.constant0._Z7reduce6IfLj1ELb1EEvPT_S1_j,"a",@progbits
	.sectionflags	@""
	.align	4
.nv.constant0._Z7reduce6IfLj1ELb1EEvPT_S1_j:
	.zero		916


//--------------------- .nv.constant0._Z7reduce6IfLj2ELb1EEvPT_S1_j --------------------------
	.section	.nv.constant0._Z7reduce6IfLj2ELb1EEvPT_S1_j,"a",@progbits
	.sectionflags	@""
	.align	4
.nv.constant0._Z7reduce6IfLj2ELb1EEvPT_S1_j:
	.zero		916


//--------------------- .nv.constant0._Z7reduce6IfLj4ELb1EEvPT_S1_j --------------------------
	.section	.nv.constant0._Z7reduce6IfLj4ELb1EEvPT_S1_j,"a",@progbits
	.sectionflags	@""
	.align	4
.nv.constant0._Z7reduce6IfLj4ELb1EEvPT_S1_j:
	.zero		916


//--------------------- .nv.constant0._Z7reduce6IfLj8ELb1EEvPT_S1_j --------------------------
	.section	.nv.constant0._Z7reduce6IfLj8ELb1EEvPT_S1_j,"a",@progbits
	.sectionflags	@""
	.align	4
.nv.constant0._Z7reduce6IfLj8ELb1EEvPT_S1_j:
	.zero		916


//--------------------- .nv.constant0._Z7reduce6IfLj16ELb1EEvPT_S1_j --------------------------
	.section	.nv.constant0._Z7reduce6IfLj16ELb1EEvPT_S1_j,"a",@progbits
	.sectionflags	@""
	.align	4
.nv.constant0._Z7reduce6IfLj16ELb1EEvPT_S1_j:
	.zero		916


//--------------------- .nv.constant0._Z7reduce6IfLj32ELb1EEvPT_S1_j --------------------------
	.section	.nv.constant0._Z7reduce6IfLj32ELb1EEvPT_S1_j,"a",@progbits
	.sectionflags	@""
	.align	4
.nv.constant0._Z7reduce6IfLj32ELb1EEvPT_S1_j:
	.zero		916


//--------------------- .nv.constant0._Z7reduce6IfLj64ELb1EEvPT_S1_j --------------------------
	.section	.nv.constant0._Z7reduce6IfLj64ELb1EEvPT_S1_j,"a",@progbits
	.sectionflags	@""
	.align	4
.nv.constant0._Z7reduce6IfLj64ELb1EEvPT_S1_j:
	.zero		916


//--------------------- .nv.constant0._Z7reduce6IfLj128ELb1EEvPT_S1_j --------------------------
	.section	.nv.constant0._Z7reduce6IfLj128ELb1EEvPT_S1_j,"a",@progbits
	.sectionflags	@""
	.align	4
.nv.constant0._Z7reduce6IfLj128ELb1EEvPT_S1_j:
	.zero		916


//--------------------- .nv.constant0._Z7reduce6IfLj256ELb1EEvPT_S1_j --------------------------
	.section	.nv.constant0._Z7reduce6IfLj256ELb1EEvPT_S1_j,"a",@progbits
	.sectionflags	@""
	.align	4
.nv.constant0._Z7reduce6IfLj256ELb1EEvPT_S1_j:
	.zero		916


//--------------------- .nv.constant0._Z7reduce6IfLj512ELb1EEvPT_S1_j --------------------------
	.section	.nv.constant0._Z7reduce6IfLj512ELb1EEvPT_S1_j,"a",@progbits
	.sectionflags	@""
	.align	4
.nv.constant0._Z7reduce6IfLj512ELb1EEvPT_S1_j:
	.zero		916


//--------------------- .nv.constant0._Z7reduce6IfLj1024ELb1EEvPT_S1_j --------------------------
	.section	.nv.constant0._Z7reduce6IfLj1024ELb1EEvPT_S1_j,"a",@progbits
	.sectionflags	@""
	.align	4
.nv.constant0._Z7reduce6IfLj1024ELb1EEvPT_S1_j:
	.zero		916


//--------------------- .nv.constant0._Z7reduce6IiLj1ELb1EEvPT_S1_j --------------------------
	.section	.nv.constant0._Z7reduce6IiLj1ELb1EEvPT_S1_j,"a",@progbits
	.sectionflags	@""
	.align	4
.nv.constant0._Z7reduce6IiLj1ELb1EEvPT_S1_j:
	.zero		916


//--------------------- .nv.constant0._Z7reduce6IiLj2ELb1EEvPT_S1_j --------------------------
	.section	.nv.constant0._Z7reduce6IiLj2ELb1EEvPT_S1_j,"a",@progbits
	.sectionflags	@""
	.align	4
.nv.constant0._Z7reduce6IiLj2ELb1EEvPT_S1_j:
	.zero		916


//--------------------- .nv.constant0._Z7reduce6IiLj4ELb1EEvPT_S1_j --------------------------
	.section	.nv.constant0._Z7reduce6IiLj4ELb1EEvPT_S1_j,"a",@progbits
	.sectionflags	@""
	.align	4
.nv.constant0._Z7reduce6IiLj4ELb1EEvPT_S1_j:
	.zero		916


//--------------------- .nv.constant0._Z7reduce6IiLj8ELb1EEvPT_S1_j --------------------------
	.section	.nv.constant0._Z7reduce6IiLj8ELb1EEvPT_S1_j,"a",@progbits
	.sectionflags	@""
	.align	4
.nv.constant0._Z7reduce6IiLj8ELb1EEvPT_S1_j:
	.zero		916


//--------------------- .nv.constant0._Z7reduce6IiLj16ELb1EEvPT_S1_j --------------------------
	.section	.nv.constant0._Z7reduce6IiLj16ELb1EEvPT_S1_j,"a",@progbits
	.sectionflags	@""
	.align	4
.nv.constant0._Z7reduce6IiLj16ELb1EEvPT_S1_j:
	.zero		916


//--------------------- .nv.constant0._Z7reduce6IiLj32ELb1EEvPT_S1_j --------------------------
	.section	.nv.constant0._Z7reduce6IiLj32ELb1EEvPT_S1_j,"a",@progbits
	.sectionflags	@""
	.align	4
.nv.constant0._Z7reduce6IiLj32ELb1EEvPT_S1_j:
	.zero		916


//--------------------- .nv.constant0._Z7reduce6IiLj64ELb1EEvPT_S1_j --------------------------
	.section	.nv.constant0._Z7reduce6IiLj64ELb1EEvPT_S1_j,"a",@progbits
	.sectionflags	@""
	.align	4
.nv.constant0._Z7reduce6IiLj64ELb1EEvPT_S1_j:
	.zero		916


//--------------------- .nv.constant0._Z7reduce6IiLj128ELb1EEvPT_S1_j --------------------------
	.section	.nv.constant0._Z7reduce6IiLj128ELb1EEvPT_S1_j,"a",@progbits
	.sectionflags	@""
	.align	4
.nv.constant0._Z7reduce6IiLj128ELb1EEvPT_S1_j:
	.zero		916


//--------------------- .nv.constant0._Z7reduce6IiLj256ELb1EEvPT_S1_j --------------------------
	.section	.nv.constant0._Z7reduce6IiLj256ELb1EEvPT_S1_j,"a",@progbits
	.sectionflags	@""
	.align	4
.nv.constant0._Z7reduce6IiLj256ELb1EEvPT_S1_j:
	.zero		916


//--------------------- .nv.constant0._Z7reduce6IiLj512ELb1EEvPT_S1_j --------------------------
	.section	.nv.constant0._Z7reduce6IiLj512ELb1EEvPT_S1_j,"a",@progbits
	.sectionflags	@""
	.align	4
.nv.constant0._Z7reduce6IiLj512ELb1EEvPT_S1_j:
	.zero		916


//--------------------- .nv.constant0._Z7reduce6IiLj1024ELb1EEvPT_S1_j --------------------------
	.section	.nv.constant0._Z7reduce6IiLj1024ELb1EEvPT_S1_j,"a",@progbits
	.sectionflags	@""
	.align	4
.nv.constant0._Z7reduce6IiLj1024ELb1EEvPT_S1_j:
	.zero		916


//--------------------- SYMBOLS --------------------------

	.type		.nv.reservedSmem.offset0,@object
	.size		.nv.reservedSmem.offset0,0x4
	.type		.nv.reservedSmem.cap,@object
	.size		.nv.reservedSmem.cap,0x4
